//
// Generated by NVIDIA NVVM Compiler
//
// Compiler Build ID: CL-36424714
// Cuda compilation tools, release 13.0, V13.0.88
// Based on NVVM 20.0.0
//

.version 9.0
.target sm_100
.address_size 64

	// .globl	_Z5prontPfi
.extern .func  (.param .b32 func_retval0) vprintf
(
	.param .b64 vprintf_param_0,
	.param .b64 vprintf_param_1
)
;
.global .align 1 .b8 $str[4] = {37, 102, 32};
.global .align 1 .b8 $str$1[2] = {10};

.visible .entry _Z5prontPfi(
	.param .u64 .ptr .align 1 _Z5prontPfi_param_0,
	.param .u32 _Z5prontPfi_param_1
)
{
	.local .align 8 .b8 	__local_depot0[8];
	.reg .b64 	%SP;
	.reg .b64 	%SPL;
	.reg .pred 	%p<12>;
	.reg .b32 	%r<94>;
	.reg .b32 	%f<32>;
	.reg .b64 	%rd<53>;
	.reg .b64 	%fd<32>;

	mov.u64 	%SPL, __local_depot0;
	cvta.local.u64 	%SP, %SPL;
	ld.param.u64 	%rd7, [_Z5prontPfi_param_0];
	ld.param.u32 	%r16, [_Z5prontPfi_param_1];
	cvta.to.global.u64 	%rd1, %rd7;
	setp.lt.s32 	%p1, %r16, 1;
	@%p1 bra 	$L__BB0_16;
	and.b32  	%r1, %r16, 15;
	and.b32  	%r2, %r16, 7;
	and.b32  	%r3, %r16, 2147483632;
	and.b32  	%r4, %r16, 3;
	mov.b32 	%r89, 0;
	mov.u64 	%rd50, $str$1;
	add.u64 	%rd14, %SP, 0;
	mov.u64 	%rd37, $str;
$L__BB0_2:
	setp.lt.u32 	%p2, %r16, 16;
	mul.lo.s32 	%r6, %r89, %r16;
	mov.b32 	%r92, 0;
	@%p2 bra 	$L__BB0_5;
	and.b32  	%r19, %r16, 2147483632;
	neg.s32 	%r90, %r19;
	mul.wide.u32 	%rd8, %r6, 4;
	add.s64 	%rd9, %rd1, %rd8;
	add.s64 	%rd52, %rd9, 32;
$L__BB0_4:
	.pragma "nounroll";
	ld.global.f32 	%f1, [%rd52+-32];
	cvt.f64.f32 	%fd1, %f1;
	add.u64 	%rd10, %SP, 0;
	add.u64 	%rd11, %SPL, 0;
	st.local.f64 	[%rd11], %fd1;
	mov.u64 	%rd12, $str;
	cvta.global.u64 	%rd13, %rd12;
	{ // callseq 0, 0
	.param .b64 param0;
	st.param.b64 	[param0], %rd13;
	.param .b64 param1;
	st.param.b64 	[param1], %rd10;
	.param .b32 retval0;
	call.uni (retval0), 
	vprintf, 
	(
	param0, 
	param1
	);
	ld.param.b32 	%r20, [retval0];
	} // callseq 0
	ld.global.f32 	%f2, [%rd52+-28];
	cvt.f64.f32 	%fd2, %f2;
	st.local.f64 	[%rd11], %fd2;
	{ // callseq 1, 0
	.param .b64 param0;
	st.param.b64 	[param0], %rd13;
	.param .b64 param1;
	st.param.b64 	[param1], %rd10;
	.param .b32 retval0;
	call.uni (retval0), 
	vprintf, 
	(
	param0, 
	param1
	);
	ld.param.b32 	%r22, [retval0];
	} // callseq 1
	ld.global.f32 	%f3, [%rd52+-24];
	cvt.f64.f32 	%fd3, %f3;
	st.local.f64 	[%rd11], %fd3;
	{ // callseq 2, 0
	.param .b64 param0;
	st.param.b64 	[param0], %rd13;
	.param .b64 param1;
	st.param.b64 	[param1], %rd10;
	.param .b32 retval0;
	call.uni (retval0), 
	vprintf, 
	(
	param0, 
	param1
	);
	ld.param.b32 	%r24, [retval0];
	} // callseq 2
	ld.global.f32 	%f4, [%rd52+-20];
	cvt.f64.f32 	%fd4, %f4;
	st.local.f64 	[%rd11], %fd4;
	{ // callseq 3, 0
	.param .b64 param0;
	st.param.b64 	[param0], %rd13;
	.param .b64 param1;
	st.param.b64 	[param1], %rd10;
	.param .b32 retval0;
	call.uni (retval0), 
	vprintf, 
	(
	param0, 
	param1
	);
	ld.param.b32 	%r26, [retval0];
	} // callseq 3
	ld.global.f32 	%f5, [%rd52+-16];
	cvt.f64.f32 	%fd5, %f5;
	st.local.f64 	[%rd11], %fd5;
	{ // callseq 4, 0
	.param .b64 param0;
	st.param.b64 	[param0], %rd13;
	.param .b64 param1;
	st.param.b64 	[param1], %rd10;
	.param .b32 retval0;
	call.uni (retval0), 
	vprintf, 
	(
	param0, 
	param1
	);
	ld.param.b32 	%r28, [retval0];
	} // callseq 4
	ld.global.f32 	%f6, [%rd52+-12];
	cvt.f64.f32 	%fd6, %f6;
	st.local.f64 	[%rd11], %fd6;
	{ // callseq 5, 0
	.param .b64 param0;
	st.param.b64 	[param0], %rd13;
	.param .b64 param1;
	st.param.b64 	[param1], %rd10;
	.param .b32 retval0;
	call.uni (retval0), 
	vprintf, 
	(
	param0, 
	param1
	);
	ld.param.b32 	%r30, [retval0];
	} // callseq 5
	ld.global.f32 	%f7, [%rd52+-8];
	cvt.f64.f32 	%fd7, %f7;
	st.local.f64 	[%rd11], %fd7;
	{ // callseq 6, 0
	.param .b64 param0;
	st.param.b64 	[param0], %rd13;
	.param .b64 param1;
	st.param.b64 	[param1], %rd10;
	.param .b32 retval0;
	call.uni (retval0), 
	vprintf, 
	(
	param0, 
	param1
	);
	ld.param.b32 	%r32, [retval0];
	} // callseq 6
	ld.global.f32 	%f8, [%rd52+-4];
	cvt.f64.f32 	%fd8, %f8;
	st.local.f64 	[%rd11], %fd8;
	{ // callseq 7, 0
	.param .b64 param0;
	st.param.b64 	[param0], %rd13;
	.param .b64 param1;
	st.param.b64 	[param1], %rd10;
	.param .b32 retval0;
	call.uni (retval0), 
	vprintf, 
	(
	param0, 
	param1
	);
	ld.param.b32 	%r34, [retval0];
	} // callseq 7
	ld.global.f32 	%f9, [%rd52];
	cvt.f64.f32 	%fd9, %f9;
	st.local.f64 	[%rd11], %fd9;
	{ // callseq 8, 0
	.param .b64 param0;
	st.param.b64 	[param0], %rd13;
	.param .b64 param1;
	st.param.b64 	[param1], %rd10;
	.param .b32 retval0;
	call.uni (retval0), 
	vprintf, 
	(
	param0, 
	param1
	);
	ld.param.b32 	%r36, [retval0];
	} // callseq 8
	ld.global.f32 	%f10, [%rd52+4];
	cvt.f64.f32 	%fd10, %f10;
	st.local.f64 	[%rd11], %fd10;
	{ // callseq 9, 0
	.param .b64 param0;
	st.param.b64 	[param0], %rd13;
	.param .b64 param1;
	st.param.b64 	[param1], %rd10;
	.param .b32 retval0;
	call.uni (retval0), 
	vprintf, 
	(
	param0, 
	param1
	);
	ld.param.b32 	%r38, [retval0];
	} // callseq 9
	ld.global.f32 	%f11, [%rd52+8];
	cvt.f64.f32 	%fd11, %f11;
	st.local.f64 	[%rd11], %fd11;
	{ // callseq 10, 0
	.param .b64 param0;
	st.param.b64 	[param0], %rd13;
	.param .b64 param1;
	st.param.b64 	[param1], %rd10;
	.param .b32 retval0;
	call.uni (retval0), 
	vprintf, 
	(
	param0, 
	param1
	);
	ld.param.b32 	%r40, [retval0];
	} // callseq 10
	ld.global.f32 	%f12, [%rd52+12];
	cvt.f64.f32 	%fd12, %f12;
	st.local.f64 	[%rd11], %fd12;
	{ // callseq 11, 0
	.param .b64 param0;
	st.param.b64 	[param0], %rd13;
	.param .b64 param1;
	st.param.b64 	[param1], %rd10;
	.param .b32 retval0;
	call.uni (retval0), 
	vprintf, 
	(
	param0, 
	param1
	);
	ld.param.b32 	%r42, [retval0];
	} // callseq 11
	ld.global.f32 	%f13, [%rd52+16];
	cvt.f64.f32 	%fd13, %f13;
	st.local.f64 	[%rd11], %fd13;
	{ // callseq 12, 0
	.param .b64 param0;
	st.param.b64 	[param0], %rd13;
	.param .b64 param1;
	st.param.b64 	[param1], %rd10;
	.param .b32 retval0;
	call.uni (retval0), 
	vprintf, 
	(
	param0, 
	param1
	);
	ld.param.b32 	%r44, [retval0];
	} // callseq 12
	ld.global.f32 	%f14, [%rd52+20];
	cvt.f64.f32 	%fd14, %f14;
	st.local.f64 	[%rd11], %fd14;
	{ // callseq 13, 0
	.param .b64 param0;
	st.param.b64 	[param0], %rd13;
	.param .b64 param1;
	st.param.b64 	[param1], %rd10;
	.param .b32 retval0;
	call.uni (retval0), 
	vprintf, 
	(
	param0, 
	param1
	);
	ld.param.b32 	%r46, [retval0];
	} // callseq 13
	ld.global.f32 	%f15, [%rd52+24];
	cvt.f64.f32 	%fd15, %f15;
	st.local.f64 	[%rd11], %fd15;
	{ // callseq 14, 0
	.param .b64 param0;
	st.param.b64 	[param0], %rd13;
	.param .b64 param1;
	st.param.b64 	[param1], %rd10;
	.param .b32 retval0;
	call.uni (retval0), 
	vprintf, 
	(
	param0, 
	param1
	);
	ld.param.b32 	%r48, [retval0];
	} // callseq 14
	ld.global.f32 	%f16, [%rd52+28];
	cvt.f64.f32 	%fd16, %f16;
	st.local.f64 	[%rd11], %fd16;
	{ // callseq 15, 0
	.param .b64 param0;
	st.param.b64 	[param0], %rd13;
	.param .b64 param1;
	st.param.b64 	[param1], %rd10;
	.param .b32 retval0;
	call.uni (retval0), 
	vprintf, 
	(
	param0, 
	param1
	);
	ld.param.b32 	%r50, [retval0];
	} // callseq 15
	add.s32 	%r90, %r90, 16;
	add.s64 	%rd52, %rd52, 64;
	setp.ne.s32 	%p3, %r90, 0;
	mov.u32 	%r92, %r3;
	@%p3 bra 	$L__BB0_4;
$L__BB0_5:
	setp.eq.s32 	%p4, %r1, 0;
	@%p4 bra 	$L__BB0_15;
	cvta.to.local.u64 	%rd5, %rd14;
	add.s32 	%r52, %r1, -1;
	setp.lt.u32 	%p5, %r52, 7;
	@%p5 bra 	$L__BB0_8;
	add.s32 	%r53, %r92, %r6;
	mul.wide.u32 	%rd15, %r53, 4;
	add.s64 	%rd16, %rd1, %rd15;
	ld.global.f32 	%f17, [%rd16];
	cvt.f64.f32 	%fd17, %f17;
	st.local.f64 	[%rd5], %fd17;
	cvta.global.u64 	%rd18, %rd37;
	{ // callseq 16, 0
	.param .b64 param0;
	st.param.b64 	[param0], %rd18;
	.param .b64 param1;
	st.param.b64 	[param1], %rd14;
	.param .b32 retval0;
	call.uni (retval0), 
	vprintf, 
	(
	param0, 
	param1
	);
	ld.param.b32 	%r54, [retval0];
	} // callseq 16
	cvt.u64.u32 	%rd20, %r6;
	cvt.u64.u32 	%rd21, %r92;
	add.s64 	%rd22, %rd21, %rd20;
	shl.b64 	%rd23, %rd22, 2;
	add.s64 	%rd24, %rd1, %rd23;
	ld.global.f32 	%f18, [%rd24+4];
	cvt.f64.f32 	%fd18, %f18;
	st.local.f64 	[%rd5], %fd18;
	{ // callseq 17, 0
	.param .b64 param0;
	st.param.b64 	[param0], %rd18;
	.param .b64 param1;
	st.param.b64 	[param1], %rd14;
	.param .b32 retval0;
	call.uni (retval0), 
	vprintf, 
	(
	param0, 
	param1
	);
	ld.param.b32 	%r56, [retval0];
	} // callseq 17
	ld.global.f32 	%f19, [%rd24+8];
	cvt.f64.f32 	%fd19, %f19;
	st.local.f64 	[%rd5], %fd19;
	{ // callseq 18, 0
	.param .b64 param0;
	st.param.b64 	[param0], %rd18;
	.param .b64 param1;
	st.param.b64 	[param1], %rd14;
	.param .b32 retval0;
	call.uni (retval0), 
	vprintf, 
	(
	param0, 
	param1
	);
	ld.param.b32 	%r58, [retval0];
	} // callseq 18
	ld.global.f32 	%f20, [%rd24+12];
	cvt.f64.f32 	%fd20, %f20;
	st.local.f64 	[%rd5], %fd20;
	{ // callseq 19, 0
	.param .b64 param0;
	st.param.b64 	[param0], %rd18;
	.param .b64 param1;
	st.param.b64 	[param1], %rd14;
	.param .b32 retval0;
	call.uni (retval0), 
	vprintf, 
	(
	param0, 
	param1
	);
	ld.param.b32 	%r60, [retval0];
	} // callseq 19
	ld.global.f32 	%f21, [%rd24+16];
	cvt.f64.f32 	%fd21, %f21;
	st.local.f64 	[%rd5], %fd21;
	{ // callseq 20, 0
	.param .b64 param0;
	st.param.b64 	[param0], %rd18;
	.param .b64 param1;
	st.param.b64 	[param1], %rd14;
	.param .b32 retval0;
	call.uni (retval0), 
	vprintf, 
	(
	param0, 
	param1
	);
	ld.param.b32 	%r62, [retval0];
	} // callseq 20
	ld.global.f32 	%f22, [%rd24+20];
	cvt.f64.f32 	%fd22, %f22;
	st.local.f64 	[%rd5], %fd22;
	{ // callseq 21, 0
	.param .b64 param0;
	st.param.b64 	[param0], %rd18;
	.param .b64 param1;
	st.param.b64 	[param1], %rd14;
	.param .b32 retval0;
	call.uni (retval0), 
	vprintf, 
	(
	param0, 
	param1
	);
	ld.param.b32 	%r64, [retval0];
	} // callseq 21
	ld.global.f32 	%f23, [%rd24+24];
	cvt.f64.f32 	%fd23, %f23;
	st.local.f64 	[%rd5], %fd23;
	{ // callseq 22, 0
	.param .b64 param0;
	st.param.b64 	[param0], %rd18;
	.param .b64 param1;
	st.param.b64 	[param1], %rd14;
	.param .b32 retval0;
	call.uni (retval0), 
	vprintf, 
	(
	param0, 
	param1
	);
	ld.param.b32 	%r66, [retval0];
	} // callseq 22
	ld.global.f32 	%f24, [%rd24+28];
	cvt.f64.f32 	%fd24, %f24;
	st.local.f64 	[%rd5], %fd24;
	{ // callseq 23, 0
	.param .b64 param0;
	st.param.b64 	[param0], %rd18;
	.param .b64 param1;
	st.param.b64 	[param1], %rd14;
	.param .b32 retval0;
	call.uni (retval0), 
	vprintf, 
	(
	param0, 
	param1
	);
	ld.param.b32 	%r68, [retval0];
	} // callseq 23
	add.s32 	%r92, %r92, 8;
$L__BB0_8:
	setp.eq.s32 	%p6, %r2, 0;
	@%p6 bra 	$L__BB0_15;
	add.s32 	%r70, %r2, -1;
	setp.lt.u32 	%p7, %r70, 3;
	@%p7 bra 	$L__BB0_11;
	add.s32 	%r71, %r92, %r6;
	mul.wide.u32 	%rd25, %r71, 4;
	add.s64 	%rd26, %rd1, %rd25;
	ld.global.f32 	%f25, [%rd26];
	cvt.f64.f32 	%fd25, %f25;
	st.local.f64 	[%rd5], %fd25;
	cvta.global.u64 	%rd28, %rd37;
	{ // callseq 24, 0
	.param .b64 param0;
	st.param.b64 	[param0], %rd28;
	.param .b64 param1;
	st.param.b64 	[param1], %rd14;
	.param .b32 retval0;
	call.uni (retval0), 
	vprintf, 
	(
	param0, 
	param1
	);
	ld.param.b32 	%r72, [retval0];
	} // callseq 24
	cvt.u64.u32 	%rd30, %r6;
	cvt.u64.u32 	%rd31, %r92;
	add.s64 	%rd32, %rd31, %rd30;
	shl.b64 	%rd33, %rd32, 2;
	add.s64 	%rd34, %rd1, %rd33;
	ld.global.f32 	%f26, [%rd34+4];
	cvt.f64.f32 	%fd26, %f26;
	st.local.f64 	[%rd5], %fd26;
	{ // callseq 25, 0
	.param .b64 param0;
	st.param.b64 	[param0], %rd28;
	.param .b64 param1;
	st.param.b64 	[param1], %rd14;
	.param .b32 retval0;
	call.uni (retval0), 
	vprintf, 
	(
	param0, 
	param1
	);
	ld.param.b32 	%r74, [retval0];
	} // callseq 25
	ld.global.f32 	%f27, [%rd34+8];
	cvt.f64.f32 	%fd27, %f27;
	st.local.f64 	[%rd5], %fd27;
	{ // callseq 26, 0
	.param .b64 param0;
	st.param.b64 	[param0], %rd28;
	.param .b64 param1;
	st.param.b64 	[param1], %rd14;
	.param .b32 retval0;
	call.uni (retval0), 
	vprintf, 
	(
	param0, 
	param1
	);
	ld.param.b32 	%r76, [retval0];
	} // callseq 26
	ld.global.f32 	%f28, [%rd34+12];
	cvt.f64.f32 	%fd28, %f28;
	st.local.f64 	[%rd5], %fd28;
	{ // callseq 27, 0
	.param .b64 param0;
	st.param.b64 	[param0], %rd28;
	.param .b64 param1;
	st.param.b64 	[param1], %rd14;
	.param .b32 retval0;
	call.uni (retval0), 
	vprintf, 
	(
	param0, 
	param1
	);
	ld.param.b32 	%r78, [retval0];
	} // callseq 27
	add.s32 	%r92, %r92, 4;
$L__BB0_11:
	setp.eq.s32 	%p8, %r4, 0;
	@%p8 bra 	$L__BB0_15;
	setp.eq.s32 	%p9, %r4, 1;
	add.s32 	%r80, %r92, %r6;
	mul.wide.u32 	%rd35, %r80, 4;
	add.s64 	%rd36, %rd1, %rd35;
	ld.global.f32 	%f29, [%rd36];
	cvt.f64.f32 	%fd29, %f29;
	st.local.f64 	[%rd5], %fd29;
	cvta.global.u64 	%rd38, %rd37;
	{ // callseq 28, 0
	.param .b64 param0;
	st.param.b64 	[param0], %rd38;
	.param .b64 param1;
	st.param.b64 	[param1], %rd14;
	.param .b32 retval0;
	call.uni (retval0), 
	vprintf, 
	(
	param0, 
	param1
	);
	ld.param.b32 	%r81, [retval0];
	} // callseq 28
	@%p9 bra 	$L__BB0_15;
	setp.eq.s32 	%p10, %r4, 2;
	cvt.u64.u32 	%rd40, %r6;
	cvt.u64.u32 	%rd41, %r92;
	add.s64 	%rd42, %rd41, %rd40;
	shl.b64 	%rd43, %rd42, 2;
	add.s64 	%rd6, %rd1, %rd43;
	ld.global.f32 	%f30, [%rd6+4];
	cvt.f64.f32 	%fd30, %f30;
	st.local.f64 	[%rd5], %fd30;
	cvta.global.u64 	%rd45, %rd37;
	{ // callseq 29, 0
	.param .b64 param0;
	st.param.b64 	[param0], %rd45;
	.param .b64 param1;
	st.param.b64 	[param1], %rd14;
	.param .b32 retval0;
	call.uni (retval0), 
	vprintf, 
	(
	param0, 
	param1
	);
	ld.param.b32 	%r83, [retval0];
	} // callseq 29
	@%p10 bra 	$L__BB0_15;
	ld.global.f32 	%f31, [%rd6+8];
	cvt.f64.f32 	%fd31, %f31;
	st.local.f64 	[%rd5], %fd31;
	cvta.global.u64 	%rd48, %rd37;
	{ // callseq 30, 0
	.param .b64 param0;
	st.param.b64 	[param0], %rd48;
	.param .b64 param1;
	st.param.b64 	[param1], %rd14;
	.param .b32 retval0;
	call.uni (retval0), 
	vprintf, 
	(
	param0, 
	param1
	);
	ld.param.b32 	%r85, [retval0];
	} // callseq 30
$L__BB0_15:
	cvta.global.u64 	%rd51, %rd50;
	{ // callseq 31, 0
	.param .b64 param0;
	st.param.b64 	[param0], %rd51;
	.param .b64 param1;
	st.param.b64 	[param1], 0;
	.param .b32 retval0;
	call.uni (retval0), 
	vprintf, 
	(
	param0, 
	param1
	);
	ld.param.b32 	%r87, [retval0];
	} // callseq 31
	add.s32 	%r89, %r89, 1;
	setp.ne.s32 	%p11, %r89, %r16;
	@%p11 bra 	$L__BB0_2;
$L__BB0_16:
	ret;

}
	// .globl	_Z9normalizePfS_ii
.visible .entry _Z9normalizePfS_ii(
	.param .u64 .ptr .align 1 _Z9normalizePfS_ii_param_0,
	.param .u64 .ptr .align 1 _Z9normalizePfS_ii_param_1,
	.param .u32 _Z9normalizePfS_ii_param_2,
	.param .u32 _Z9normalizePfS_ii_param_3
)
{
	.reg .pred 	%p<3>;
	.reg .b32 	%r<13>;
	.reg .b32 	%f<6>;
	.reg .b64 	%rd<11>;

	ld.param.u64 	%rd2, [_Z9normalizePfS_ii_param_0];
	ld.param.u64 	%rd3, [_Z9normalizePfS_ii_param_1];
	ld.param.u32 	%r4, [_Z9normalizePfS_ii_param_2];
	ld.param.u32 	%r5, [_Z9normalizePfS_ii_param_3];
	mov.u32 	%r6, %ntid.x;
	mov.u32 	%r7, %ctaid.x;
	mov.u32 	%r8, %tid.x;
	mad.lo.s32 	%r1, %r6, %r7, %r8;
	add.s32 	%r2, %r1, %r4;
	shl.b32 	%r9, %r5, 1;
	setp.ge.s32 	%p1, %r2, %r9;
	@%p1 bra 	$L__BB1_4;
	cvta.to.global.u64 	%rd4, %rd2;
	mul.lo.s32 	%r3, %r5, %r4;
	add.s32 	%r10, %r3, %r4;
	mul.wide.s32 	%rd5, %r10, 4;
	add.s64 	%rd1, %rd4, %rd5;
	ld.global.f32 	%f1, [%rd1];
	setp.ge.s32 	%p2, %r2, %r5;
	@%p2 bra 	$L__BB1_3;
	mul.wide.s32 	%rd9, %r1, 4;
	add.s64 	%rd10, %rd1, %rd9;
	ld.global.f32 	%f4, [%rd10];
	div.rn.f32 	%f5, %f4, %f1;
	st.global.f32 	[%rd10], %f5;
	bra.uni 	$L__BB1_4;
$L__BB1_3:
	sub.s32 	%r11, %r2, %r5;
	add.s32 	%r12, %r11, %r3;
	cvta.to.global.u64 	%rd6, %rd3;
	mul.wide.s32 	%rd7, %r12, 4;
	add.s64 	%rd8, %rd6, %rd7;
	ld.global.f32 	%f2, [%rd8];
	div.rn.f32 	%f3, %f2, %f1;
	st.global.f32 	[%rd8], %f3;
$L__BB1_4:
	ret;

}
	// .globl	_Z5gaussPfS_ii
.visible .entry _Z5gaussPfS_ii(
	.param .u64 .ptr .align 1 _Z5gaussPfS_ii_param_0,
	.param .u64 .ptr .align 1 _Z5gaussPfS_ii_param_1,
	.param .u32 _Z5gaussPfS_ii_param_2,
	.param .u32 _Z5gaussPfS_ii_param_3
)
{
	.reg .pred 	%p<9>;
	.reg .b32 	%r<19>;
	.reg .b32 	%f<11>;
	.reg .b64 	%rd<15>;

	ld.param.u64 	%rd3, [_Z5gaussPfS_ii_param_0];
	ld.param.u64 	%rd2, [_Z5gaussPfS_ii_param_1];
	ld.param.u32 	%r3, [_Z5gaussPfS_ii_param_2];
	ld.param.u32 	%r4, [_Z5gaussPfS_ii_param_3];
	cvta.to.global.u64 	%rd1, %rd3;
	mov.u32 	%r5, %ctaid.y;
	mov.u32 	%r6, %ntid.y;
	mov.u32 	%r7, %tid.y;
	mad.lo.s32 	%r8, %r5, %r6, %r7;
	mov.u32 	%r9, %ctaid.x;
	mov.u32 	%r10, %ntid.x;
	mov.u32 	%r11, %tid.x;
	mad.lo.s32 	%r1, %r9, %r10, %r11;
	mul.lo.s32 	%r2, %r4, %r8;
	add.s32 	%r12, %r2, %r3;
	mul.wide.s32 	%rd4, %r12, 4;
	add.s64 	%rd5, %rd1, %rd4;
	ld.global.f32 	%f2, [%rd5];
	shl.b32 	%r13, %r4, 1;
	setp.ge.s32 	%p1, %r1, %r13;
	setp.ge.s32 	%p2, %r8, %r4;
	or.pred  	%p3, %p2, %p1;
	setp.eq.f32 	%p4, %f2, 0f00000000;
	or.pred  	%p5, %p3, %p4;
	setp.eq.s32 	%p6, %r8, %r3;
	or.pred  	%p7, %p6, %p5;
	@%p7 bra 	$L__BB2_4;
	setp.ge.s32 	%p8, %r1, %r4;
	@%p8 bra 	$L__BB2_3;
	mad.lo.s32 	%r17, %r4, %r3, %r1;
	mul.wide.s32 	%rd11, %r17, 4;
	add.s64 	%rd12, %rd1, %rd11;
	ld.global.f32 	%f7, [%rd12];
	mul.f32 	%f8, %f2, %f7;
	add.s32 	%r18, %r2, %r1;
	mul.wide.s32 	%rd13, %r18, 4;
	add.s64 	%rd14, %rd1, %rd13;
	ld.global.f32 	%f9, [%rd14];
	sub.f32 	%f10, %f9, %f8;
	st.global.f32 	[%rd14], %f10;
	bra.uni 	$L__BB2_4;
$L__BB2_3:
	cvta.to.global.u64 	%rd6, %rd2;
	sub.s32 	%r14, %r1, %r4;
	mad.lo.s32 	%r15, %r4, %r3, %r14;
	mul.wide.s32 	%rd7, %r15, 4;
	add.s64 	%rd8, %rd6, %rd7;
	ld.global.f32 	%f3, [%rd8];
	mul.f32 	%f4, %f2, %f3;
	add.s32 	%r16, %r14, %r2;
	mul.wide.s32 	%rd9, %r16, 4;
	add.s64 	%rd10, %rd6, %rd9;
	ld.global.f32 	%f5, [%rd10];
	sub.f32 	%f6, %f5, %f4;
	st.global.f32 	[%rd10], %f6;
$L__BB2_4:
	ret;

}


// ===== COMPILED SASS (sm_100) =====

	.target	sm_100

	.elftype	@"ET_EXEC"


//--------------------- .note.nv.tkinfo           --------------------------
	.section	.note.nv.tkinfo,"",@"SHT_NOTE"
	.sectionflags	@"SHF_NOTE_NV_TKINFO"
	.tkinfo
        /*0018*/ 	.word	0x00000002
        /*0030*/ 	.string	""
        /*0030*/ 	.string	"ptxas"
        /*0030*/ 	.string	"Cuda compilation tools, release 13.0, V13.0.88"
        /*0030*/ 	.string	"Build cuda_13.0.r13.0/compiler.36424714_0"
        /*0030*/ 	.string	"-arch sm_100 -m 64 "



//--------------------- .note.nv.cuinfo           --------------------------
	.section	.note.nv.cuinfo,"",@"SHT_NOTE"
	.sectionflags	@"SHF_NOTE_NV_CUINFO"
        /*0018*/ 	.short	0x0002
        /*001a*/ 	.short	0x0064
        /*001c*/ 	.short	0x0082
	.zero		2


//--------------------- .nv.info                  --------------------------
	.section	.nv.info,"",@"SHT_CUDA_INFO"
	.align	4


	//----- nvinfo : EIATTR_REGCOUNT
	.align		4
        /*0000*/ 	.byte	0x04, 0x2f
        /*0002*/ 	.short	(.L_3 - .L_2)
	.align		4
.L_2:
        /*0004*/ 	.word	index@(_Z5prontPfi)
        /*0008*/ 	.word	0x00000020


	//----- nvinfo : EIATTR_FRAME_SIZE
	.align		4
.L_3:
        /*000c*/ 	.byte	0x04, 0x11
        /*000e*/ 	.short	(.L_5 - .L_4)
	.align		4
.L_4:
        /*0010*/ 	.word	index@(_Z5prontPfi)
        /*0014*/ 	.word	0x00000008


	//----- nvinfo : EIATTR_REGCOUNT
	.align		4
.L_5:
        /*0018*/ 	.byte	0x04, 0x2f
        /*001a*/ 	.short	(.L_7 - .L_6)
	.align		4
.L_6:
        /*001c*/ 	.word	index@(_Z9normalizePfS_ii)
        /*0020*/ 	.word	0x00000011


	//----- nvinfo : EIATTR_FRAME_SIZE
	.align		4
.L_7:
        /*0024*/ 	.byte	0x04, 0x11
        /*0026*/ 	.short	(.L_9 - .L_8)
	.align		4
.L_8:
        /*0028*/ 	.word	index@($__internal_0_$__cuda_sm3x_div_rn_noftz_f32_slowpath)
        /*002c*/ 	.word	0x00000000


	//----- nvinfo : EIATTR_FRAME_SIZE
	.align		4
.L_9:
        /*0030*/ 	.byte	0x04, 0x11
        /*0032*/ 	.short	(.L_11 - .L_10)
	.align		4
.L_10:
        /*0034*/ 	.word	index@(_Z9normalizePfS_ii)
        /*0038*/ 	.word	0x00000000


	//----- nvinfo : EIATTR_REGCOUNT
	.align		4
.L_11:
        /*003c*/ 	.byte	0x04, 0x2f
        /*003e*/ 	.short	(.L_13 - .L_12)
	.align		4
.L_12:
        /*0040*/ 	.word	index@(_Z5gaussPfS_ii)
        /*0044*/ 	.word	0x0000000c


	//----- nvinfo : EIATTR_FRAME_SIZE
	.align		4
.L_13:
        /*0048*/ 	.byte	0x04, 0x11
        /*004a*/ 	.short	(.L_15 - .L_14)
	.align		4
.L_14:
        /*004c*/ 	.word	index@(_Z5gaussPfS_ii)
        /*0050*/ 	.word	0x00000000


	//----- nvinfo : EIATTR_MIN_STACK_SIZE
	.align		4
.L_15:
        /*0054*/ 	.byte	0x04, 0x12
        /*0056*/ 	.short	(.L_17 - .L_16)
	.align		4
.L_16:
        /*0058*/ 	.word	index@(_Z5gaussPfS_ii)
        /*005c*/ 	.word	0x00000000


	//----- nvinfo : EIATTR_MIN_STACK_SIZE
	.align		4
.L_17:
        /*0060*/ 	.byte	0x04, 0x12
        /*0062*/ 	.short	(.L_19 - .L_18)
	.align		4
.L_18:
        /*0064*/ 	.word	index@(_Z9normalizePfS_ii)
        /*0068*/ 	.word	0x00000000


	//----- nvinfo : EIATTR_MIN_STACK_SIZE
	.align		4
.L_19:
        /*006c*/ 	.byte	0x04, 0x12
        /*006e*/ 	.short	(.L_21 - .L_20)
	.align		4
.L_20:
        /*0070*/ 	.word	index@(_Z5prontPfi)
        /*0074*/ 	.word	0x00000008
.L_21:


//--------------------- .nv.compat                --------------------------
	.section	.nv.compat,"",@"SHT_CUDA_COMPAT_INFO"
	.align	4
        /*0000*/ 	.byte	0x02, 0x09, 0x00, 0x00, 0x02, 0x02, 0x01, 0x00, 0x02, 0x05, 0x05, 0x00, 0x03, 0x07, 0x01, 0x01
        /*0010*/ 	.byte	0x02, 0x03, 0x00, 0x00, 0x02, 0x06, 0x01, 0x00, 0x04, 0x0b, 0x08, 0x00, 0x01, 0x00, 0x00, 0x00
        /*0020*/ 	.byte	0x00, 0x00, 0x00, 0x00


//--------------------- .nv.info._Z5gaussPfS_ii   --------------------------
	.section	.nv.info._Z5gaussPfS_ii,"",@"SHT_CUDA_INFO"
	.sectionflags	@""
	.align	4


	//----- nvinfo : EIATTR_CUDA_API_VERSION
	.align		4
        /*0000*/ 	.byte	0x04, 0x37
        /*0002*/ 	.short	(.L_23 - .L_22)
.L_22:
        /*0004*/ 	.word	0x00000082


	//----- nvinfo : EIATTR_KPARAM_INFO
	.align		4
.L_23:
        /*0008*/ 	.byte	0x04, 0x17
        /*000a*/ 	.short	(.L_25 - .L_24)
.L_24:
        /*000c*/ 	.word	0x00000000
        /*0010*/ 	.short	0x0003
        /*0012*/ 	.short	0x0014
        /*0014*/ 	.byte	0x00, 0xf0, 0x11, 0x00


	//----- nvinfo : EIATTR_KPARAM_INFO
	.align		4
.L_25:
        /*0018*/ 	.byte	0x04, 0x17
        /*001a*/ 	.short	(.L_27 - .L_26)
.L_26:
        /*001c*/ 	.word	0x00000000
        /*0020*/ 	.short	0x0002
        /*0022*/ 	.short	0x0010
        /*0024*/ 	.byte	0x00, 0xf0, 0x11, 0x00


	//----- nvinfo : EIATTR_KPARAM_INFO
	.align		4
.L_27:
        /*0028*/ 	.byte	0x04, 0x17
        /*002a*/ 	.short	(.L_29 - .L_28)
.L_28:
        /*002c*/ 	.word	0x00000000
        /*0030*/ 	.short	0x0001
        /*0032*/ 	.short	0x0008
        /*0034*/ 	.byte	0x00, 0xf5, 0x21, 0x00


	//----- nvinfo : EIATTR_KPARAM_INFO
	.align		4
.L_29:
        /*0038*/ 	.byte	0x04, 0x17
        /*003a*/ 	.short	(.L_31 - .L_30)
.L_30:
        /*003c*/ 	.word	0x00000000
        /*0040*/ 	.short	0x0000
        /*0042*/ 	.short	0x0000
        /*0044*/ 	.byte	0x00, 0xf5, 0x21, 0x00


	//----- nvinfo : EIATTR_SPARSE_MMA_MASK
	.align		4
.L_31:
        /*0048*/ 	.byte	0x03, 0x50
        /*004a*/ 	.short	0x0000


	//----- nvinfo : EIATTR_MAXREG_COUNT
	.align		4
        /*004c*/ 	.byte	0x03, 0x1b
        /*004e*/ 	.short	0x00ff


	//----- nvinfo : EIATTR_MERCURY_ISA_VERSION
	.align		4
        /*0050*/ 	.byte	0x03, 0x5f
        /*0052*/ 	.short	0x0101


	//----- nvinfo : EIATTR_VRC_CTA_INIT_COUNT
	.align		4
        /*0054*/ 	.byte	0x02, 0x4a
	.zero		1
	.zero		1


	//----- nvinfo : EIATTR_EXIT_INSTR_OFFSETS
	.align		4
        /*0058*/ 	.byte	0x04, 0x1c
        /*005a*/ 	.short	(.L_33 - .L_32)


	//   ....[0]....
.L_32:
        /*005c*/ 	.word	0x00000140


	//   ....[1]....
        /*0060*/ 	.word	0x000001f0


	//   ....[2]....
        /*0064*/ 	.word	0x000002a0


	//----- nvinfo : EIATTR_CRS_STACK_SIZE
	.align		4
.L_33:
        /*0068*/ 	.byte	0x04, 0x1e
        /*006a*/ 	.short	(.L_35 - .L_34)
.L_34:
        /*006c*/ 	.word	0x00000000


	//----- nvinfo : EIATTR_CBANK_PARAM_SIZE
	.align		4
.L_35:
        /*0070*/ 	.byte	0x03, 0x19
        /*0072*/ 	.short	0x0018


	//----- nvinfo : EIATTR_PARAM_CBANK
	.align		4
        /*0074*/ 	.byte	0x04, 0x0a
        /*0076*/ 	.short	(.L_37 - .L_36)
	.align		4
.L_36:
        /*0078*/ 	.word	index@(.nv.constant0._Z5gaussPfS_ii)
        /*007c*/ 	.short	0x0380
        /*007e*/ 	.short	0x0018


	//----- nvinfo : EIATTR_SW_WAR
	.align		4
.L_37:
        /*0080*/ 	.byte	0x04, 0x36
        /*0082*/ 	.short	(.L_39 - .L_38)
.L_38:
        /*0084*/ 	.word	0x00000008
.L_39:


//--------------------- .nv.info._Z9normalizePfS_ii --------------------------
	.section	.nv.info._Z9normalizePfS_ii,"",@"SHT_CUDA_INFO"
	.sectionflags	@""
	.align	4


	//----- nvinfo : EIATTR_CUDA_API_VERSION
	.align		4
        /*0000*/ 	.byte	0x04, 0x37
        /*0002*/ 	.short	(.L_41 - .L_40)
.L_40:
        /*0004*/ 	.word	0x00000082


	//----- nvinfo : EIATTR_KPARAM_INFO
	.align		4
.L_41:
        /*0008*/ 	.byte	0x04, 0x17
        /*000a*/ 	.short	(.L_43 - .L_42)
.L_42:
        /*000c*/ 	.word	0x00000000
        /*0010*/ 	.short	0x0003
        /*0012*/ 	.short	0x0014
        /*0014*/ 	.byte	0x00, 0xf0, 0x11, 0x00


	//----- nvinfo : EIATTR_KPARAM_INFO
	.align		4
.L_43:
        /*0018*/ 	.byte	0x04, 0x17
        /*001a*/ 	.short	(.L_45 - .L_44)
.L_44:
        /*001c*/ 	.word	0x00000000
        /*0020*/ 	.short	0x0002
        /*0022*/ 	.short	0x0010
        /*0024*/ 	.byte	0x00, 0xf0, 0x11, 0x00


	//----- nvinfo : EIATTR_KPARAM_INFO
	.align		4
.L_45:
        /*0028*/ 	.byte	0x04, 0x17
        /*002a*/ 	.short	(.L_47 - .L_46)
.L_46:
        /*002c*/ 	.word	0x00000000
        /*0030*/ 	.short	0x0001
        /*0032*/ 	.short	0x0008
        /*0034*/ 	.byte	0x00, 0xf5, 0x21, 0x00


	//----- nvinfo : EIATTR_KPARAM_INFO
	.align		4
.L_47:
        /*0038*/ 	.byte	0x04, 0x17
        /*003a*/ 	.short	(.L_49 - .L_48)
.L_48:
        /*003c*/ 	.word	0x00000000
        /*0040*/ 	.short	0x0000
        /*0042*/ 	.short	0x0000
        /*0044*/ 	.byte	0x00, 0xf5, 0x21, 0x00


	//----- nvinfo : EIATTR_SPARSE_MMA_MASK
	.align		4
.L_49:
        /*0048*/ 	.byte	0x03, 0x50
        /*004a*/ 	.short	0x0000


	//----- nvinfo : EIATTR_MAXREG_COUNT
	.align		4
        /*004c*/ 	.byte	0x03, 0x1b
        /*004e*/ 	.short	0x00ff


	//----- nvinfo : EIATTR_MERCURY_ISA_VERSION
	.align		4
        /*0050*/ 	.byte	0x03, 0x5f
        /*0052*/ 	.short	0x0101


	//----- nvinfo : EIATTR_VRC_CTA_INIT_COUNT
	.align		4
        /*0054*/ 	.byte	0x02, 0x4a
	.zero		1
	.zero		1


	//----- nvinfo : EIATTR_EXIT_INSTR_OFFSETS
	.align		4
        /*0058*/ 	.byte	0x04, 0x1c
        /*005a*/ 	.short	(.L_51 - .L_50)


	//   ....[0]....
.L_50:
        /*005c*/ 	.word	0x00000090


	//   ....[1]....
        /*0060*/ 	.word	0x00000200


	//   ....[2]....
        /*0064*/ 	.word	0x00000340


	//----- nvinfo : EIATTR_CRS_STACK_SIZE
	.align		4
.L_51:
        /*0068*/ 	.byte	0x04, 0x1e
        /*006a*/ 	.short	(.L_53 - .L_52)
.L_52:
        /*006c*/ 	.word	0x00000000


	//----- nvinfo : EIATTR_CBANK_PARAM_SIZE
	.align		4
.L_53:
        /*0070*/ 	.byte	0x03, 0x19
        /*0072*/ 	.short	0x0018


	//----- nvinfo : EIATTR_PARAM_CBANK
	.align		4
        /*0074*/ 	.byte	0x04, 0x0a
        /*0076*/ 	.short	(.L_55 - .L_54)
	.align		4
.L_54:
        /*0078*/ 	.word	index@(.nv.constant0._Z9normalizePfS_ii)
        /*007c*/ 	.short	0x0380
        /*007e*/ 	.short	0x0018


	//----- nvinfo : EIATTR_SW_WAR
	.align		4
.L_55:
        /*0080*/ 	.byte	0x04, 0x36
        /*0082*/ 	.short	(.L_57 - .L_56)
.L_56:
        /*0084*/ 	.word	0x00000008
.L_57:


//--------------------- .nv.info._Z5prontPfi      --------------------------
	.section	.nv.info._Z5prontPfi,"",@"SHT_CUDA_INFO"
	.sectionflags	@""
	.align	4


	//----- nvinfo : EIATTR_CUDA_API_VERSION
	.align		4
        /*0000*/ 	.byte	0x04, 0x37
        /*0002*/ 	.short	(.L_59 - .L_58)
.L_58:
        /*0004*/ 	.word	0x00000082


	//----- nvinfo : EIATTR_KPARAM_INFO
	.align		4
.L_59:
        /*0008*/ 	.byte	0x04, 0x17
        /*000a*/ 	.short	(.L_61 - .L_60)
.L_60:
        /*000c*/ 	.word	0x00000000
        /*0010*/ 	.short	0x0001
        /*0012*/ 	.short	0x0008
        /*0014*/ 	.byte	0x00, 0xf0, 0x11, 0x00


	//----- nvinfo : EIATTR_KPARAM_INFO
	.align		4
.L_61:
        /*0018*/ 	.byte	0x04, 0x17
        /*001a*/ 	.short	(.L_63 - .L_62)
.L_62:
        /*001c*/ 	.word	0x00000000
        /*0020*/ 	.short	0x0000
        /*0022*/ 	.short	0x0000
        /*0024*/ 	.byte	0x00, 0xf5, 0x21, 0x00


	//----- nvinfo : EIATTR_SPARSE_MMA_MASK
	.align		4
.L_63:
        /*0028*/ 	.byte	0x03, 0x50
        /*002a*/ 	.short	0x0000


	//----- nvinfo : EIATTR_MAXREG_COUNT
	.align		4
        /*002c*/ 	.byte	0x03, 0x1b
        /*002e*/ 	.short	0x00ff


	//----- nvinfo : EIATTR_EXTERNS
	.align		4
        /*0030*/ 	.byte	0x04, 0x0f
        /*0032*/ 	.short	(.L_65 - .L_64)


	//   ....[0]....
	.align		4
.L_64:
        /*0034*/ 	.word	index@(vprintf)


	//----- nvinfo : EIATTR_MERCURY_ISA_VERSION
	.align		4
.L_65:
        /*0038*/ 	.byte	0x03, 0x5f
        /*003a*/ 	.short	0x0101


	//----- nvinfo : EIATTR_VRC_CTA_INIT_COUNT
	.align		4
        /*003c*/ 	.byte	0x02, 0x4a
	.zero		1
	.zero		1


	//----- nvinfo : EIATTR_SYSCALL_OFFSETS
	.align		4
        /*0040*/ 	.byte	0x04, 0x46
        /*0042*/ 	.short	(.L_67 - .L_66)


	//   ....[0]....
.L_66:
        /*0044*/ 	.word	0x00000290


	//   ....[1]....
        /*0048*/ 	.word	0x00000350


	//   ....[2]....
        /*004c*/ 	.word	0x00000400


	//   ....[3]....
        /*0050*/ 	.word	0x000004b0


	//   ....[4]....
        /*0054*/ 	.word	0x00000560


	//   ....[5]....
        /*0058*/ 	.word	0x00000610


	//   ....[6]....
        /*005c*/ 	.word	0x000006c0


	//   ....[7]....
        /*0060*/ 	.word	0x00000770


	//   ....[8]....
        /*0064*/ 	.word	0x00000820


	//   ....[9]....
        /*0068*/ 	.word	0x000008d0


	//   ....[10]....
        /*006c*/ 	.word	0x00000980


	//   ....[11]....
        /*0070*/ 	.word	0x00000a30


	//   ....[12]....
        /*0074*/ 	.word	0x00000ae0


	//   ....[13]....
        /*0078*/ 	.word	0x00000b90


	//   ....[14]....
        /*007c*/ 	.word	0x00000c40


	//   ....[15]....
        /*0080*/ 	.word	0x00000cf0


	//   ....[16]....
        /*0084*/ 	.word	0x00000ec0


	//   ....[17]....
        /*0088*/ 	.word	0x00000fd0


	//   ....[18]....
        /*008c*/ 	.word	0x00001080


	//   ....[19]....
        /*0090*/ 	.word	0x00001130


	//   ....[20]....
        /*0094*/ 	.word	0x000011e0


	//   ....[21]....
        /*0098*/ 	.word	0x00001290


	//   ....[22]....
        /*009c*/ 	.word	0x00001340


	//   ....[23]....
        /*00a0*/ 	.word	0x000013f0


	//   ....[24]....
        /*00a4*/ 	.word	0x00001550


	//   ....[25]....
        /*00a8*/ 	.word	0x00001660


	//   ....[26]....
        /*00ac*/ 	.word	0x00001710


	//   ....[27]....
        /*00b0*/ 	.word	0x000017c0


	//   ....[28]....
        /*00b4*/ 	.word	0x00001900


	//   ....[29]....
        /*00b8*/ 	.word	0x00001a50


	//   ....[30]....
        /*00bc*/ 	.word	0x00001b20


	//   ....[31]....
        /*00c0*/ 	.word	0x00001ba0


	//----- nvinfo : EIATTR_EXIT_INSTR_OFFSETS
	.align		4
.L_67:
        /*00c4*/ 	.byte	0x04, 0x1c
        /*00c6*/ 	.short	(.L_69 - .L_68)


	//   ....[0]....
.L_68:
        /*00c8*/ 	.word	0x00000070


	//   ....[1]....
        /*00cc*/ 	.word	0x00001bd0


	//----- nvinfo : EIATTR_CRS_STACK_SIZE
	.align		4
.L_69:
        /*00d0*/ 	.byte	0x04, 0x1e
        /*00d2*/ 	.short	(.L_71 - .L_70)
.L_70:
        /*00d4*/ 	.word	0x00000000


	//----- nvinfo : EIATTR_CBANK_PARAM_SIZE
	.align		4
.L_71:
        /*00d8*/ 	.byte	0x03, 0x19
        /*00da*/ 	.short	0x000c


	//----- nvinfo : EIATTR_PARAM_CBANK
	.align		4
        /*00dc*/ 	.byte	0x04, 0x0a
        /*00de*/ 	.short	(.L_73 - .L_72)
	.align		4
.L_72:
        /*00e0*/ 	.word	index@(.nv.constant0._Z5prontPfi)
        /*00e4*/ 	.short	0x0380
        /*00e6*/ 	.short	0x000c


	//----- nvinfo : EIATTR_SW_WAR
	.align		4
.L_73:
        /*00e8*/ 	.byte	0x04, 0x36
        /*00ea*/ 	.short	(.L_75 - .L_74)
.L_74:
        /*00ec*/ 	.word	0x00000008
.L_75:


//--------------------- .nv.callgraph             --------------------------
	.section	.nv.callgraph,"",@"SHT_CUDA_CALLGRAPH"
	.align	4
	.sectionentsize	8
	.align		4
        /*0000*/ 	.word	0x00000000
	.align		4
        /*0004*/ 	.word	0xffffffff
	.align		4
        /*0008*/ 	.word	index@(_Z5prontPfi)
	.align		4
        /*000c*/ 	.word	index@(vprintf)
	.align		4
        /*0010*/ 	.word	0x00000000
	.align		4
        /*0014*/ 	.word	0xfffffffe
	.align		4
        /*0018*/ 	.word	0x00000000
	.align		4
        /*001c*/ 	.word	0xfffffffd
	.align		4
        /*0020*/ 	.word	0x00000000
	.align		4
        /*0024*/ 	.word	0xfffffffc


//--------------------- .nv.constant4             --------------------------
	.section	.nv.constant4,"a",@progbits
	.align	8
	.align		8
.nv.constant4:
        /*0000*/ 	.dword	$str
	.align		8
        /*0008*/ 	.dword	$str$1
	.align		8
        /*0010*/ 	.dword	vprintf


//--------------------- .text._Z5gaussPfS_ii      --------------------------
	.section	.text._Z5gaussPfS_ii,"ax",@progbits
	.align	128
        .global         _Z5gaussPfS_ii
        .type           _Z5gaussPfS_ii,@function
        .size           _Z5gaussPfS_ii,(.L_x_58 - _Z5gaussPfS_ii)
        .other          _Z5gaussPfS_ii,@"STO_CUDA_ENTRY STV_DEFAULT"
_Z5gaussPfS_ii:
.text._Z5gaussPfS_ii:
[----:B------:R-:W-:Y:S01]  /*0000*/  LDC R1, c[0x0][0x37c] ;  /* 0x0000df00ff017b82 */ /* 0x000fe20000000800 */
[----:B------:R-:W0:Y:S07]  /*0010*/  S2R R7, SR_TID.Y ;  /* 0x0000000000077919 */ /* 0x000e2e0000002200 */
[----:B------:R-:W0:Y:S01]  /*0020*/  S2UR UR6, SR_CTAID.Y ;  /* 0x00000000000679c3 */ /* 0x000e220000002600 */
[----:B------:R-:W1:Y:S07]  /*0030*/  LDCU.64 UR4, c[0x0][0x358] ;  /* 0x00006b00ff0477ac */ /* 0x000e6e0008000a00 */
[----:B------:R-:W0:Y:S08]  /*0040*/  LDC R0, c[0x0][0x364] ;  /* 0x0000d900ff007b82 */ /* 0x000e300000000800 */
[----:B------:R-:W2:Y:S08]  /*0050*/  LDC.64 R2, c[0x0][0x390] ;  /* 0x0000e400ff027b82 */ /* 0x000eb00000000a00 */
[----:B------:R-:W3:Y:S01]  /*0060*/  LDC.64 R4, c[0x0][0x380] ;  /* 0x0000e000ff047b82 */ /* 0x000ee20000000a00 */
[----:B0-----:R-:W-:-:S04]  /*0070*/  IMAD R0, R0, UR6, R7 ;  /* 0x0000000600007c24 */ /* 0x001fc8000f8e0207 */
[----:B--2---:R-:W-:-:S04]  /*0080*/  IMAD R7, R0, R3, R2 ;  /* 0x0000000300077224 */ /* 0x004fc800078e0202 */
[----:B---3--:R-:W-:-:S06]  /*0090*/  IMAD.WIDE R6, R7, 0x4, R4 ;  /* 0x0000000407067825 */ /* 0x008fcc00078e0204 */
[----:B-1----:R-:W2:Y:S01]  /*00a0*/  LDG.E R6, desc[UR4][R6.64] ;  /* 0x0000000406067981 */ /* 0x002ea2000c1e1900 */
[----:B------:R-:W0:Y:S01]  /*00b0*/  S2UR UR6, SR_CTAID.X ;  /* 0x00000000000679c3 */ /* 0x000e220000002500 */
[----:B------:R-:W0:Y:S07]  /*00c0*/  S2R R9, SR_TID.X ;  /* 0x0000000000097919 */ /* 0x000e2e0000002100 */
[----:B------:R-:W0:Y:S02]  /*00d0*/  LDC R8, c[0x0][0x360] ;  /* 0x0000d800ff087b82 */ /* 0x000e240000000800 */
[----:B0-----:R-:W-:Y:S01]  /*00e0*/  IMAD R8, R8, UR6, R9 ;  /* 0x0000000608087c24 */ /* 0x001fe2000f8e0209 */
[----:B------:R-:W-:-:S04]  /*00f0*/  SHF.L.U32 R9, R3, 0x1, RZ ;  /* 0x0000000103097819 */ /* 0x000fc800000006ff */
[----:B------:R-:W-:-:S04]  /*0100*/  ISETP.GE.AND P0, PT, R8, R9, PT ;  /* 0x000000090800720c */ /* 0x000fc80003f06270 */
[----:B------:R-:W-:-:S04]  /*0110*/  ISETP.GE.OR P0, PT, R0, R3, P0 ;  /* 0x000000030000720c */ /* 0x000fc80000706670 */
[----:B--2---:R-:W-:-:S04]  /*0120*/  FSETP.EQ.OR P0, PT, R6, RZ, P0 ;  /* 0x000000ff0600720b */ /* 0x004fc80000702400 */
[----:B------:R-:W-:-:S13]  /*0130*/  ISETP.EQ.OR P0, PT, R0, R2, P0 ;  /* 0x000000020000720c */ /* 0x000fda0000702670 */
[----:B------:R-:W-:Y:S05]  /*0140*/  @P0 EXIT ;  /* 0x000000000000094d */ /* 0x000fea0003800000 */
[----:B------:R-:W-:-:S13]  /*0150*/  ISETP.GE.AND P0, PT, R8, R3, PT ;  /* 0x000000030800720c */ /* 0x000fda0003f06270 */
[----:B------:R-:W-:Y:S05]  /*0160*/  @P0 BRA `(.L_x_0) ;  /* 0x0000000000240947 */ /* 0x000fea0003800000 */
[--C-:B------:R-:W-:Y:S02]  /*0170*/  IMAD R7, R3, R2, R8.reuse ;  /* 0x0000000203077224 */ /* 0x100fe400078e0208 */
[----:B------:R-:W-:Y:S02]  /*0180*/  IMAD R9, R0, R3, R8 ;  /* 0x0000000300097224 */ /* 0x000fe400078e0208 */
[----:B------:R-:W-:-:S04]  /*0190*/  IMAD.WIDE R2, R7, 0x4, R4 ;  /* 0x0000000407027825 */ /* 0x000fc800078e0204 */
[----:B------:R-:W-:Y:S02]  /*01a0*/  IMAD.WIDE R4, R9, 0x4, R4 ;  /* 0x0000000409047825 */ /* 0x000fe400078e0204 */
[----:B------:R-:W2:Y:S04]  /*01b0*/  LDG.E R3, desc[UR4][R2.64] ;  /* 0x0000000402037981 */ /* 0x000ea8000c1e1900 */
[----:B------:R-:W2:Y:S02]  /*01c0*/  LDG.E R7, desc[UR4][R4.64] ;  /* 0x0000000404077981 */ /* 0x000ea4000c1e1900 */
[----:B--2---:R-:W-:-:S05]  /*01d0*/  FFMA R7, -R6, R3, R7 ;  /* 0x0000000306077223 */ /* 0x004fca0000000107 */
[----:B------:R-:W-:Y:S01]  /*01e0*/  STG.E desc[UR4][R4.64], R7 ;  /* 0x0000000704007986 */ /* 0x000fe2000c101904 */
[----:B------:R-:W-:Y:S05]  /*01f0*/  EXIT ;  /* 0x000000000000794d */ /* 0x000fea0003800000 */
.L_x_0:
[----:B------:R-:W0:Y:S01]  /*0200*/  LDC.64 R4, c[0x0][0x388] ;  /* 0x0000e200ff047b82 */ /* 0x000e220000000a00 */
[----:B------:R-:W-:-:S05]  /*0210*/  IADD3 R8, PT, PT, R8, -R3, RZ ;  /* 0x8000000308087210 */ /* 0x000fca0007ffe0ff */
[--C-:B------:R-:W-:Y:S02]  /*0220*/  IMAD R7, R3, R2, R8.reuse ;  /* 0x0000000203077224 */ /* 0x100fe400078e0208 */
[----:B------:R-:W-:Y:S02]  /*0230*/  IMAD R9, R0, R3, R8 ;  /* 0x0000000300097224 */ /* 0x000fe400078e0208 */
[----:B0-----:R-:W-:-:S04]  /*0240*/  IMAD.WIDE R2, R7, 0x4, R4 ;  /* 0x0000000407027825 */ /* 0x001fc800078e0204 */
[----:B------:R-:W-:Y:S02]  /*0250*/  IMAD.WIDE R4, R9, 0x4, R4 ;  /* 0x0000000409047825 */ /* 0x000fe400078e0204 */
[----:B------:R-:W2:Y:S04]  /*0260*/  LDG.E R3, desc[UR4][R2.64] ;  /* 0x0000000402037981 */ /* 0x000ea8000c1e1900 */
[----:B------:R-:W2:Y:S02]  /*0270*/  LDG.E R7, desc[UR4][R4.64] ;  /* 0x0000000404077981 */ /* 0x000ea4000c1e1900 */
[----:B--2---:R-:W-:-:S05]  /*0280*/  FFMA R7, -R6, R3, R7 ;  /* 0x0000000306077223 */ /* 0x004fca0000000107 */
[----:B------:R-:W-:Y:S01]  /*0290*/  STG.E desc[UR4][R4.64], R7 ;  /* 0x0000000704007986 */ /* 0x000fe2000c101904 */
[----:B------:R-:W-:Y:S05]  /*02a0*/  EXIT ;  /* 0x000000000000794d */ /* 0x000fea0003800000 */
.L_x_1:
[----:B------:R-:W-:-:S00]  /*02b0*/  BRA `(.L_x_1) ;  /* 0xfffffffc00fc7947 */ /* 0x000fc0000383ffff */
[----:B------:R-:W-:-:S00]  /*02c0*/  NOP ;  /* 0x0000000000007918 */ /* 0x000fc00000000000 */
        /* <DEDUP_REMOVED lines=11> */
.L_x_58:


//--------------------- .text._Z9normalizePfS_ii  --------------------------
	.section	.text._Z9normalizePfS_ii,"ax",@progbits
	.align	128
        .global         _Z9normalizePfS_ii
        .type           _Z9normalizePfS_ii,@function
        .size           _Z9normalizePfS_ii,(.L_x_57 - _Z9normalizePfS_ii)
        .other          _Z9normalizePfS_ii,@"STO_CUDA_ENTRY STV_DEFAULT"
_Z9normalizePfS_ii:
.text._Z9normalizePfS_ii:
[----:B------:R-:W-:Y:S01]  /*0000*/  LDC R1, c[0x0][0x37c] ;  /* 0x0000df00ff017b82 */ /* 0x000fe20000000800 */
[----:B------:R-:W0:Y:S07]  /*0010*/  S2R R7, SR_CTAID.X ;  /* 0x0000000000077919 */ /* 0x000e2e0000002500 */
[----:B------:R-:W1:Y:S01]  /*0020*/  LDC.64 R8, c[0x0][0x390] ;  /* 0x0000e400ff087b82 */ /* 0x000e620000000a00 */
[----:B------:R-:W0:Y:S01]  /*0030*/  LDCU UR4, c[0x0][0x360] ;  /* 0x00006c00ff0477ac */ /* 0x000e220008000800 */
[----:B------:R-:W0:Y:S01]  /*0040*/  S2R R0, SR_TID.X ;  /* 0x0000000000007919 */ /* 0x000e220000002100 */
[----:B-1----:R-:W-:-:S02]  /*0050*/  IMAD.SHL.U32 R3, R9, 0x2, RZ ;  /* 0x0000000209037824 */ /* 0x002fc400078e00ff */
[----:B0-----:R-:W-:-:S04]  /*0060*/  IMAD R7, R7, UR4, R0 ;  /* 0x0000000407077c24 */ /* 0x001fc8000f8e0200 */
[----:B------:R-:W-:-:S05]  /*0070*/  IMAD.IADD R0, R7, 0x1, R8 ;  /* 0x0000000107007824 */ /* 0x000fca00078e0208 */
[----:B------:R-:W-:-:S13]  /*0080*/  ISETP.GE.AND P0, PT, R0, R3, PT ;  /* 0x000000030000720c */ /* 0x000fda0003f06270 */
[----:B------:R-:W-:Y:S05]  /*0090*/  @P0 EXIT ;  /* 0x000000000000094d */ /* 0x000fea0003800000 */
[----:B------:R-:W0:Y:S01]  /*00a0*/  LDC.64 R4, c[0x0][0x380] ;  /* 0x0000e000ff047b82 */ /* 0x000e220000000a00 */
[----:B------:R-:W1:Y:S01]  /*00b0*/  LDCU.64 UR4, c[0x0][0x358] ;  /* 0x00006b00ff0477ac */ /* 0x000e620008000a00 */
[----:B------:R-:W-:-:S04]  /*00c0*/  IMAD R3, R8, R9, R8 ;  /* 0x0000000908037224 */ /* 0x000fc800078e0208 */
[----:B0-----:R-:W-:-:S05]  /*00d0*/  IMAD.WIDE R4, R3, 0x4, R4 ;  /* 0x0000000403047825 */ /* 0x001fca00078e0204 */
[----:B-1----:R0:W5:Y:S01]  /*00e0*/  LDG.E R3, desc[UR4][R4.64] ;  /* 0x0000000404037981 */ /* 0x002162000c1e1900 */
[----:B------:R-:W-:-:S13]  /*00f0*/  ISETP.GE.AND P0, PT, R0, R9, PT ;  /* 0x000000090000720c */ /* 0x000fda0003f06270 */
[----:B0-----:R-:W-:Y:S05]  /*0100*/  @P0 BRA `(.L_x_2) ;  /* 0x0000000000400947 */ /* 0x001fea0003800000 */
[----:B------:R-:W-:-:S05]  /*0110*/  IMAD.WIDE R4, R7, 0x4, R4 ;  /* 0x0000000407047825 */ /* 0x000fca00078e0204 */
[----:B------:R-:W2:Y:S01]  /*0120*/  LDG.E R0, desc[UR4][R4.64] ;  /* 0x0000000404007981 */ /* 0x000ea2000c1e1900 */
[----:B-----5:R-:W0:Y:S01]  /*0130*/  MUFU.RCP R2, R3 ;  /* 0x0000000300027308 */ /* 0x020e220000001000 */
[----:B------:R-:W-:Y:S01]  /*0140*/  BSSY.RECONVERGENT B0, `(.L_x_3) ;  /* 0x000000a000007945 */ /* 0x000fe20003800200 */
[----:B0-----:R-:W-:-:S04]  /*0150*/  FFMA R7, -R3, R2, 1 ;  /* 0x3f80000003077423 */ /* 0x001fc80000000102 */
[----:B------:R-:W-:Y:S02]  /*0160*/  FFMA R7, R2, R7, R2 ;  /* 0x0000000702077223 */ /* 0x000fe40000000002 */
[----:B--2---:R-:W0:Y:S02]  /*0170*/  FCHK P0, R0, R3 ;  /* 0x0000000300007302 */ /* 0x004e240000000000 */
[----:B------:R-:W-:-:S04]  /*0180*/  FFMA R2, R0, R7, RZ ;  /* 0x0000000700027223 */ /* 0x000fc800000000ff */
[----:B------:R-:W-:-:S04]  /*0190*/  FFMA R6, -R3, R2, R0 ;  /* 0x0000000203067223 */ /* 0x000fc80000000100 */
[----:B------:R-:W-:Y:S01]  /*01a0*/  FFMA R7, R7, R6, R2 ;  /* 0x0000000607077223 */ /* 0x000fe20000000002 */
[----:B0-----:R-:W-:Y:S06]  /*01b0*/  @!P0 BRA `(.L_x_4) ;  /* 0x0000000000088947 */ /* 0x001fec0003800000 */
[----:B------:R-:W-:-:S07]  /*01c0*/  MOV R2, 0x1e0 ;  /* 0x000001e000027802 */ /* 0x000fce0000000f00 */
[----:B------:R-:W-:Y:S05]  /*01d0*/  CALL.REL.NOINC `($__internal_0_$__cuda_sm3x_div_rn_noftz_f32_slowpath) ;  /* 0x00000000005c7944 */ /* 0x000fea0003c00000 */
.L_x_4:
[----:B------:R-:W-:Y:S05]  /*01e0*/  BSYNC.RECONVERGENT B0 ;  /* 0x0000000000007941 */ /* 0x000fea0003800200 */
.L_x_3:
[----:B------:R-:W-:Y:S01]  /*01f0*/  STG.E desc[UR4][R4.64], R7 ;  /* 0x0000000704007986 */ /* 0x000fe2000c101904 */
[----:B------:R-:W-:Y:S05]  /*0200*/  EXIT ;  /* 0x000000000000794d */ /* 0x000fea0003800000 */
.L_x_2:
[----:B------:R-:W0:Y:S01]  /*0210*/  LDC.64 R4, c[0x0][0x388] ;  /* 0x0000e200ff047b82 */ /* 0x000e220000000a00 */
[----:B------:R-:W-:-:S04]  /*0220*/  IMAD.IADD R0, R0, 0x1, -R9 ;  /* 0x0000000100007824 */ /* 0x000fc800078e0a09 */
[----:B------:R-:W-:-:S04]  /*0230*/  IMAD R7, R8, R9, R0 ;  /* 0x0000000908077224 */ /* 0x000fc800078e0200 */
[----:B0-----:R-:W-:-:S05]  /*0240*/  IMAD.WIDE R4, R7, 0x4, R4 ;  /* 0x0000000407047825 */ /* 0x001fca00078e0204 */
        /* <DEDUP_REMOVED lines=10> */
[----:B------:R-:W-:Y:S01]  /*02f0*/  IMAD.MOV.U32 R0, RZ, RZ, R2 ;  /* 0x000000ffff007224 */ /* 0x000fe200078e0002 */
[----:B------:R-:W-:-:S07]  /*0300*/  MOV R2, 0x320 ;  /* 0x0000032000027802 */ /* 0x000fce0000000f00 */
[----:B------:R-:W-:Y:S05]  /*0310*/  CALL.REL.NOINC `($__internal_0_$__cuda_sm3x_div_rn_noftz_f32_slowpath) ;  /* 0x00000000000c7944 */ /* 0x000fea0003c00000 */
.L_x_6:
[----:B------:R-:W-:Y:S05]  /*0320*/  BSYNC.RECONVERGENT B0 ;  /* 0x0000000000007941 */ /* 0x000fea0003800200 */
.L_x_5:
[----:B------:R-:W-:Y:S01]  /*0330*/  STG.E desc[UR4][R4.64], R7 ;  /* 0x0000000704007986 */ /* 0x000fe2000c101904 */
[----:B------:R-:W-:Y:S05]  /*0340*/  EXIT ;  /* 0x000000000000794d */ /* 0x000fea0003800000 */
        .weak           $__internal_0_$__cuda_sm3x_div_rn_noftz_f32_slowpath
        .type           $__internal_0_$__cuda_sm3x_div_rn_noftz_f32_slowpath,@function
        .size           $__internal_0_$__cuda_sm3x_div_rn_noftz_f32_slowpath,(.L_x_57 - $__internal_0_$__cuda_sm3x_div_rn_noftz_f32_slowpath)
$__internal_0_$__cuda_sm3x_div_rn_noftz_f32_slowpath:
[----:B------:R-:W-:Y:S01]  /*0350*/  SHF.R.U32.HI R7, RZ, 0x17, R3 ;  /* 0x00000017ff077819 */ /* 0x000fe20000011603 */
[----:B------:R-:W-:Y:S01]  /*0360*/  BSSY.RECONVERGENT B1, `(.L_x_7) ;  /* 0x0000062000017945 */ /* 0x000fe20003800200 */
[----:B------:R-:W-:Y:S02]  /*0370*/  SHF.R.U32.HI R6, RZ, 0x17, R0 ;  /* 0x00000017ff067819 */ /* 0x000fe40000011600 */
[----:B------:R-:W-:Y:S02]  /*0380*/  LOP3.LUT R12, R7, 0xff, RZ, 0xc0, !PT ;  /* 0x000000ff070c7812 */ /* 0x000fe400078ec0ff */
[----:B------:R-:W-:-:S03]  /*0390*/  LOP3.LUT R10, R6, 0xff, RZ, 0xc0, !PT ;  /* 0x000000ff060a7812 */ /* 0x000fc600078ec0ff */
[----:B------:R-:W-:Y:S02]  /*03a0*/  VIADD R8, R12, 0xffffffff ;  /* 0xffffffff0c087836 */ /* 0x000fe40000000000 */
[----:B------:R-:W-:-:S03]  /*03b0*/  VIADD R7, R10, 0xffffffff ;  /* 0xffffffff0a077836 */ /* 0x000fc60000000000 */
[----:B------:R-:W-:-:S04]  /*03c0*/  ISETP.GT.U32.AND P0, PT, R8, 0xfd, PT ;  /* 0x000000fd0800780c */ /* 0x000fc80003f04070 */
[----:B------:R-:W-:-:S13]  /*03d0*/  ISETP.GT.U32.OR P0, PT, R7, 0xfd, P0 ;  /* 0x000000fd0700780c */ /* 0x000fda0000704470 */
[----:B------:R-:W-:Y:S01]  /*03e0*/  @!P0 IMAD.MOV.U32 R6, RZ, RZ, RZ ;  /* 0x000000ffff068224 */ /* 0x000fe200078e00ff */
[----:B------:R-:W-:Y:S06]  /*03f0*/  @!P0 BRA `(.L_x_8) ;  /* 0x00000000005c8947 */ /* 0x000fec0003800000 */
[----:B------:R-:W-:Y:S02]  /*0400*/  FSETP.GTU.FTZ.AND P0, PT, |R0|, +INF , PT ;  /* 0x7f8000000000780b */ /* 0x000fe40003f1c200 */
[----:B------:R-:W-:-:S04]  /*0410*/  FSETP.GTU.FTZ.AND P1, PT, |R3|, +INF , PT ;  /* 0x7f8000000300780b */ /* 0x000fc80003f3c200 */
[----:B------:R-:W-:-:S13]  /*0420*/  PLOP3.LUT P0, PT, P0, P1, PT, 0xf8, 0x8f ;  /* 0x00000000008f781c */ /* 0x000fda0000703f70 */
[----:B------:R-:W-:Y:S05]  /*0430*/  @P0 BRA `(.L_x_9) ;  /* 0x00000004004c0947 */ /* 0x000fea0003800000 */
[----:B------:R-:W-:-:S13]  /*0440*/  LOP3.LUT P0, RZ, R3, 0x7fffffff, R0, 0xc8, !PT ;  /* 0x7fffffff03ff7812 */ /* 0x000fda000780c800 */
[----:B------:R-:W-:Y:S05]  /*0450*/  @!P0 BRA `(.L_x_10) ;  /* 0x00000004003c8947 */ /* 0x000fea0003800000 */
[C---:B------:R-:W-:Y:S02]  /*0460*/  FSETP.NEU.FTZ.AND P2, PT, |R0|.reuse, +INF , PT ;  /* 0x7f8000000000780b */ /* 0x040fe40003f5d200 */
[----:B------:R-:W-:Y:S02]  /*0470*/  FSETP.NEU.FTZ.AND P1, PT, |R3|, +INF , PT ;  /* 0x7f8000000300780b */ /* 0x000fe40003f3d200 */
[----:B------:R-:W-:-:S11]  /*0480*/  FSETP.NEU.FTZ.AND P0, PT, |R0|, +INF , PT ;  /* 0x7f8000000000780b */ /* 0x000fd60003f1d200 */
[----:B------:R-:W-:Y:S05]  /*0490*/  @!P1 BRA !P2, `(.L_x_10) ;  /* 0x00000004002c9947 */ /* 0x000fea0005000000 */
[----:B------:R-:W-:-:S04]  /*04a0*/  LOP3.LUT P2, RZ, R0, 0x7fffffff, RZ, 0xc0, !PT ;  /* 0x7fffffff00ff7812 */ /* 0x000fc8000784c0ff */
[----:B------:R-:W-:-:S13]  /*04b0*/  PLOP3.LUT P1, PT, P1, P2, PT, 0x2f, 0xf2 ;  /* 0x0000000000f2781c */ /* 0x000fda0000f24577 */
[----:B------:R-:W-:Y:S05]  /*04c0*/  @P1 BRA `(.L_x_11) ;  /* 0x0000000400181947 */ /* 0x000fea0003800000 */
[----:B------:R-:W-:-:S04]  /*04d0*/  LOP3.LUT P1, RZ, R3, 0x7fffffff, RZ, 0xc0, !PT ;  /* 0x7fffffff03ff7812 */ /* 0x000fc8000782c0ff */
[----:B------:R-:W-:-:S13]  /*04e0*/  PLOP3.LUT P0, PT, P0, P1, PT, 0x2f, 0xf2 ;  /* 0x0000000000f2781c */ /* 0x000fda0000702577 */
[----:B------:R-:W-:Y:S05]  /*04f0*/  @P0 BRA `(.L_x_12) ;  /* 0x0000000400000947 */ /* 0x000fea0003800000 */
[----:B------:R-:W-:Y:S02]  /*0500*/  ISETP.GE.AND P0, PT, R7, RZ, PT ;  /* 0x000000ff0700720c */ /* 0x000fe40003f06270 */
[----:B------:R-:W-:-:S11]  /*0510*/  ISETP.GE.AND P1, PT, R8, RZ, PT ;  /* 0x000000ff0800720c */ /* 0x000fd60003f26270 */
[----:B------:R-:W-:Y:S02]  /*0520*/  @P0 IMAD.MOV.U32 R6, RZ, RZ, RZ ;  /* 0x000000ffff060224 */ /* 0x000fe400078e00ff */
[----:B------:R-:W-:Y:S01]  /*0530*/  @!P0 FFMA R0, R0, 1.84467440737095516160e+19, RZ ;  /* 0x5f80000000008823 */ /* 0x000fe200000000ff */
[----:B------:R-:W-:Y:S02]  /*0540*/  @!P0 IMAD.MOV.U32 R6, RZ, RZ, -0x40 ;  /* 0xffffffc0ff068424 */ /* 0x000fe400078e00ff */
[----:B------:R-:W-:Y:S02]  /*0550*/  @!P1 FFMA R3, R3, 1.84467440737095516160e+19, RZ ;  /* 0x5f80000003039823 */ /* 0x000fe400000000ff */
[----:B------:R-:W-:-:S07]  /*0560*/  @!P1 VIADD R6, R6, 0x40 ;  /* 0x0000004006069836 */ /* 0x000fce0000000000 */
.L_x_8:
[----:B------:R-:W-:Y:S01]  /*0570*/  LEA R8, R12, 0xc0800000, 0x17 ;  /* 0xc08000000c087811 */ /* 0x000fe200078eb8ff */
[----:B------:R-:W-:Y:S04]  /*0580*/  BSSY.RECONVERGENT B2, `(.L_x_13) ;  /* 0x0000036000027945 */ /* 0x000fe80003800200 */
[----:B------:R-:W-:Y:S02]  /*0590*/  IMAD.IADD R8, R3, 0x1, -R8 ;  /* 0x0000000103087824 */ /* 0x000fe400078e0a08 */
[----:B------:R-:W-:Y:S02]  /*05a0*/  VIADD R3, R10, 0xffffff81 ;  /* 0xffffff810a037836 */ /* 0x000fe40000000000 */
[----:B------:R-:W0:Y:S01]  /*05b0*/  MUFU.RCP R7, R8 ;  /* 0x0000000800077308 */ /* 0x000e220000001000 */
[----:B------:R-:W-:Y:S01]  /*05c0*/  FADD.FTZ R9, -R8, -RZ ;  /* 0x800000ff08097221 */ /* 0x000fe20000010100 */
[----:B------:R-:W-:-:S03]  /*05d0*/  IMAD R0, R3, -0x800000, R0 ;  /* 0xff80000003007824 */ /* 0x000fc600078e0200 */
[----:B0-----:R-:W-:-:S04]  /*05e0*/  FFMA R10, R7, R9, 1 ;  /* 0x3f800000070a7423 */ /* 0x001fc80000000009 */
[----:B------:R-:W-:-:S04]  /*05f0*/  FFMA R14, R7, R10, R7 ;  /* 0x0000000a070e7223 */ /* 0x000fc80000000007 */
[----:B------:R-:W-:-:S04]  /*0600*/  FFMA R7, R0, R14, RZ ;  /* 0x0000000e00077223 */ /* 0x000fc800000000ff */
[----:B------:R-:W-:-:S04]  /*0610*/  FFMA R10, R9, R7, R0 ;  /* 0x00000007090a7223 */ /* 0x000fc80000000000 */
[----:B------:R-:W-:Y:S01]  /*0620*/  FFMA R11, R14, R10, R7 ;  /* 0x0000000a0e0b7223 */ /* 0x000fe20000000007 */
[----:B------:R-:W-:-:S03]  /*0630*/  IADD3 R7, PT, PT, R3, 0x7f, -R12 ;  /* 0x0000007f03077810 */ /* 0x000fc60007ffe80c */
[----:B------:R-:W-:Y:S02]  /*0640*/  FFMA R10, R9, R11, R0 ;  /* 0x0000000b090a7223 */ /* 0x000fe40000000000 */
[----:B------:R-:W-:Y:S02]  /*0650*/  IMAD.IADD R7, R7, 0x1, R6 ;  /* 0x0000000107077824 */ /* 0x000fe400078e0206 */
[----:B------:R-:W-:-:S05]  /*0660*/  FFMA R0, R14, R10, R11 ;  /* 0x0000000a0e007223 */ /* 0x000fca000000000b */
[----:B------:R-:W-:-:S04]  /*0670*/  SHF.R.U32.HI R3, RZ, 0x17, R0 ;  /* 0x00000017ff037819 */ /* 0x000fc80000011600 */
[----:B------:R-:W-:-:S05]  /*0680*/  LOP3.LUT R3, R3, 0xff, RZ, 0xc0, !PT ;  /* 0x000000ff03037812 */ /* 0x000fca00078ec0ff */
[----:B------:R-:W-:-:S04]  /*0690*/  IMAD.IADD R9, R3, 0x1, R7 ;  /* 0x0000000103097824 */ /* 0x000fc800078e0207 */
[----:B------:R-:W-:-:S05]  /*06a0*/  VIADD R3, R9, 0xffffffff ;  /* 0xffffffff09037836 */ /* 0x000fca0000000000 */
[----:B------:R-:W-:-:S13]  /*06b0*/  ISETP.GE.U32.AND P0, PT, R3, 0xfe, PT ;  /* 0x000000fe0300780c */ /* 0x000fda0003f06070 */
[----:B------:R-:W-:Y:S05]  /*06c0*/  @!P0 BRA `(.L_x_14) ;  /* 0x0000000000808947 */ /* 0x000fea0003800000 */
[----:B------:R-:W-:-:S13]  /*06d0*/  ISETP.GT.AND P0, PT, R9, 0xfe, PT ;  /* 0x000000fe0900780c */ /* 0x000fda0003f04270 */
[----:B------:R-:W-:Y:S05]  /*06e0*/  @P0 BRA `(.L_x_15) ;  /* 0x00000000006c0947 */ /* 0x000fea0003800000 */
[----:B------:R-:W-:-:S13]  /*06f0*/  ISETP.GE.AND P0, PT, R9, 0x1, PT ;  /* 0x000000010900780c */ /* 0x000fda0003f06270 */
[----:B------:R-:W-:Y:S05]  /*0700*/  @P0 BRA `(.L_x_16) ;  /* 0x0000000000740947 */ /* 0x000fea0003800000 */
[----:B------:R-:W-:Y:S02]  /*0710*/  ISETP.GE.AND P0, PT, R9, -0x18, PT ;  /* 0xffffffe80900780c */ /* 0x000fe40003f06270 */
[----:B------:R-:W-:-:S11]  /*0720*/  LOP3.LUT R0, R0, 0x80000000, RZ, 0xc0, !PT ;  /* 0x8000000000007812 */ /* 0x000fd600078ec0ff */
[----:B------:R-:W-:Y:S05]  /*0730*/  @!P0 BRA `(.L_x_16) ;  /* 0x0000000000688947 */ /* 0x000fea0003800000 */
[CCC-:B------:R-:W-:Y:S01]  /*0740*/  FFMA.RZ R3, R14.reuse, R10.reuse, R11.reuse ;  /* 0x0000000a0e037223 */ /* 0x1c0fe2000000c00b */
[C---:B------:R-:W-:Y:S02]  /*0750*/  VIADD R8, R9.reuse, 0x20 ;  /* 0x0000002009087836 */ /* 0x040fe40000000000 */
[CCC-:B------:R-:W-:Y:S01]  /*0760*/  FFMA.RM R6, R14.reuse, R10.reuse, R11.reuse ;  /* 0x0000000a0e067223 */ /* 0x1c0fe2000000400b */
[----:B------:R-:W-:Y:S02]  /*0770*/  ISETP.NE.AND P2, PT, R9, RZ, PT ;  /* 0x000000ff0900720c */ /* 0x000fe40003f45270 */
[----:B------:R-:W-:Y:S01]  /*0780*/  LOP3.LUT R7, R3, 0x7fffff, RZ, 0xc0, !PT ;  /* 0x007fffff03077812 */ /* 0x000fe200078ec0ff */
[----:B------:R-:W-:Y:S01]  /*0790*/  FFMA.RP R3, R14, R10, R11 ;  /* 0x0000000a0e037223 */ /* 0x000fe2000000800b */
[----:B------:R-:W-:Y:S01]  /*07a0*/  ISETP.NE.AND P1, PT, R9, RZ, PT ;  /* 0x000000ff0900720c */ /* 0x000fe20003f25270 */
[----:B------:R-:W-:Y:S01]  /*07b0*/  IMAD.MOV R9, RZ, RZ, -R9 ;  /* 0x000000ffff097224 */ /* 0x000fe200078e0a09 */
[----:B------:R-:W-:-:S02]  /*07c0*/  LOP3.LUT R7, R7, 0x800000, RZ, 0xfc, !PT ;  /* 0x0080000007077812 */ /* 0x000fc400078efcff */
[----:B------:R-:W-:Y:S02]  /*07d0*/  FSETP.NEU.FTZ.AND P0, PT, R3, R6, PT ;  /* 0x000000060300720b */ /* 0x000fe40003f1d000 */
[----:B------:R-:W-:Y:S02]  /*07e0*/  SHF.L.U32 R8, R7, R8, RZ ;  /* 0x0000000807087219 */ /* 0x000fe400000006ff */
[----:B------:R-:W-:Y:S02]  /*07f0*/  SEL R6, R9, RZ, P2 ;  /* 0x000000ff09067207 */ /* 0x000fe40001000000 */
[----:B------:R-:W-:Y:S02]  /*0800*/  ISETP.NE.AND P1, PT, R8, RZ, P1 ;  /* 0x000000ff0800720c */ /* 0x000fe40000f25270 */
[----:B------:R-:W-:Y:S02]  /*0810*/  SHF.R.U32.HI R6, RZ, R6, R7 ;  /* 0x00000006ff067219 */ /* 0x000fe40000011607 */
[----:B------:R-:W-:-:S02]  /*0820*/  PLOP3.LUT P0, PT, P0, P1, PT, 0xf8, 0x8f ;  /* 0x00000000008f781c */ /* 0x000fc40000703f70 */
[----:B------:R-:W-:Y:S02]  /*0830*/  SHF.R.U32.HI R8, RZ, 0x1, R6 ;  /* 0x00000001ff087819 */ /* 0x000fe40000011606 */
[----:B------:R-:W-:-:S04]  /*0840*/  SEL R3, RZ, 0x1, !P0 ;  /* 0x00000001ff037807 */ /* 0x000fc80004000000 */
[----:B------:R-:W-:-:S04]  /*0850*/  LOP3.LUT R3, R3, 0x1, R8, 0xf8, !PT ;  /* 0x0000000103037812 */ /* 0x000fc800078ef808 */
[----:B------:R-:W-:-:S05]  /*0860*/  LOP3.LUT R3, R3, R6, RZ, 0xc0, !PT ;  /* 0x0000000603037212 */ /* 0x000fca00078ec0ff */
[----:B------:R-:W-:-:S05]  /*0870*/  IMAD.IADD R3, R8, 0x1, R3 ;  /* 0x0000000108037824 */ /* 0x000fca00078e0203 */
[----:B------:R-:W-:Y:S01]  /*0880*/  LOP3.LUT R0, R3, R0, RZ, 0xfc, !PT ;  /* 0x0000000003007212 */ /* 0x000fe200078efcff */
[----:B------:R-:W-:Y:S06]  /*0890*/  BRA `(.L_x_16) ;  /* 0x0000000000107947 */ /* 0x000fec0003800000 */
.L_x_15:
[----:B------:R-:W-:-:S04]  /*08a0*/  LOP3.LUT R0, R0, 0x80000000, RZ, 0xc0, !PT ;  /* 0x8000000000007812 */ /* 0x000fc800078ec0ff */
[----:B------:R-:W-:Y:S01]  /*08b0*/  LOP3.LUT R0, R0, 0x7f800000, RZ, 0xfc, !PT ;  /* 0x7f80000000007812 */ /* 0x000fe200078efcff */
[----:B------:R-:W-:Y:S06]  /*08c0*/  BRA `(.L_x_16) ;  /* 0x0000000000047947 */ /* 0x000fec0003800000 */
.L_x_14:
[----:B------:R-:W-:-:S07]  /*08d0*/  IMAD R0, R7, 0x800000, R0 ;  /* 0x0080000007007824 */ /* 0x000fce00078e0200 */
.L_x_16:
[----:B------:R-:W-:Y:S05]  /*08e0*/  BSYNC.RECONVERGENT B2 ;  /* 0x0000000000027941 */ /* 0x000fea0003800200 */
.L_x_13:
[----:B------:R-:W-:Y:S05]  /*08f0*/  BRA `(.L_x_17) ;  /* 0x0000000000207947 */ /* 0x000fea0003800000 */
.L_x_12:
[----:B------:R-:W-:-:S04]  /*0900*/  LOP3.LUT R0, R3, 0x80000000, R0, 0x48, !PT ;  /* 0x8000000003007812 */ /* 0x000fc800078e4800 */
[----:B------:R-:W-:Y:S01]  /*0910*/  LOP3.LUT R0, R0, 0x7f800000, RZ, 0xfc, !PT ;  /* 0x7f80000000007812 */ /* 0x000fe200078efcff */
[----:B------:R-:W-:Y:S06]  /*0920*/  BRA `(.L_x_17) ;  /* 0x0000000000147947 */ /* 0x000fec0003800000 */
.L_x_11:
[----:B------:R-:W-:Y:S01]  /*0930*/  LOP3.LUT R0, R3, 0x80000000, R0, 0x48, !PT ;  /* 0x8000000003007812 */ /* 0x000fe200078e4800 */
[----:B------:R-:W-:Y:S06]  /*0940*/  BRA `(.L_x_17) ;  /* 0x00000000000c7947 */ /* 0x000fec0003800000 */
.L_x_10:
[----:B------:R-:W0:Y:S01]  /*0950*/  MUFU.RSQ R0, -QNAN ;  /* 0xffc0000000007908 */ /* 0x000e220000001400 */
[----:B------:R-:W-:Y:S05]  /*0960*/  BRA `(.L_x_17) ;  /* 0x0000000000047947 */ /* 0x000fea0003800000 */
.L_x_9:
[----:B------:R-:W-:-:S07]  /*0970*/  FADD.FTZ R0, R0, R3 ;  /* 0x0000000300007221 */ /* 0x000fce0000010000 */
.L_x_17:
[----:B------:R-:W-:Y:S05]  /*0980*/  BSYNC.RECONVERGENT B1 ;  /* 0x0000000000017941 */ /* 0x000fea0003800200 */
.L_x_7:
[----:B------:R-:W-:Y:S02]  /*0990*/  IMAD.MOV.U32 R3, RZ, RZ, 0x0 ;  /* 0x00000000ff037424 */ /* 0x000fe400078e00ff */
[----:B0-----:R-:W-:Y:S02]  /*09a0*/  IMAD.MOV.U32 R7, RZ, RZ, R0 ;  /* 0x000000ffff077224 */ /* 0x001fe400078e0000 */
[----:B------:R-:W-:Y:S05]  /*09b0*/  RET.REL.NODEC R2 `(_Z9normalizePfS_ii) ;  /* 0xfffffff402907950 */ /* 0x000fea0003c3ffff */
.L_x_18:
        /* <DEDUP_REMOVED lines=12> */
.L_x_57:


//--------------------- .text._Z5prontPfi         --------------------------
	.section	.text._Z5prontPfi,"ax",@progbits
	.align	128
        .global         _Z5prontPfi
        .type           _Z5prontPfi,@function
        .size           _Z5prontPfi,(.L_x_60 - _Z5prontPfi)
        .other          _Z5prontPfi,@"STO_CUDA_ENTRY STV_DEFAULT"
_Z5prontPfi:
.text._Z5prontPfi:
[----:B------:R-:W0:Y:S08]  /*0000*/  LDC R1, c[0x0][0x37c] ;  /* 0x0000df00ff017b82 */ /* 0x000e300000000800 */
[----:B------:R-:W1:Y:S01]  /*0010*/  LDC R25, c[0x0][0x388] ;  /* 0x0000e200ff197b82 */ /* 0x000e620000000800 */
[----:B------:R-:W2:Y:S01]  /*0020*/  LDCU UR4, c[0x0][0x2f8] ;  /* 0x00005f00ff0477ac */ /* 0x000ea20008000800 */
[----:B0-----:R-:W-:Y:S01]  /*0030*/  VIADD R1, R1, 0xfffffff8 ;  /* 0xfffffff801017836 */ /* 0x001fe20000000000 */
[----:B------:R-:W0:Y:S04]  /*0040*/  LDCU UR5, c[0x0][0x2fc] ;  /* 0x00005f80ff0577ac */ /* 0x000e280008000800 */
[----:B--2---:R-:W-:-:S02]  /*0050*/  IADD3 R17, P1, PT, R1, UR4, RZ ;  /* 0x0000000401117c10 */ /* 0x004fc4000ff3e0ff */
[----:B-1----:R-:W-:-:S13]  /*0060*/  ISETP.GE.AND P0, PT, R25, 0x1, PT ;  /* 0x000000011900780c */ /* 0x002fda0003f06270 */
[----:B0-----:R-:W-:Y:S05]  /*0070*/  @!P0 EXIT ;  /* 0x000000000000894d */ /* 0x001fea0003800000 */
[----:B------:R-:W-:Y:S01]  /*0080*/  IMAD.X R16, RZ, RZ, UR5, P1 ;  /* 0x00000005ff107e24 */ /* 0x000fe200088e06ff */
[----:B------:R-:W-:Y:S01]  /*0090*/  LOP3.LUT R25, R25, 0x3, RZ, 0xc0, !PT ;  /* 0x0000000319197812 */ /* 0x000fe200078ec0ff */
[----:B------:R-:W-:Y:S01]  /*00a0*/  IMAD.MOV.U32 R24, RZ, RZ, RZ ;  /* 0x000000ffff187224 */ /* 0x000fe200078e00ff */
[----:B------:R-:W0:Y:S06]  /*00b0*/  LDCU.64 UR36, c[0x0][0x358] ;  /* 0x00006b00ff2477ac */ /* 0x000e2c0008000a00 */
.L_x_55:
[----:B------:R-:W1:Y:S01]  /*00c0*/  LDC R5, c[0x0][0x388] ;  /* 0x0000e200ff057b82 */ /* 0x000e620000000800 */
[----:B------:R-:W-:Y:S01]  /*00d0*/  IMAD.MOV.U32 R22, RZ, RZ, RZ ;  /* 0x000000ffff167224 */ /* 0x000fe200078e00ff */
[----:B-1----:R-:W-:Y:S01]  /*00e0*/  ISETP.GE.U32.AND P0, PT, R5, 0x10, PT ;  /* 0x000000100500780c */ /* 0x002fe20003f06070 */
[C---:B------:R-:W-:Y:S01]  /*00f0*/  IMAD R23, R24.reuse, R5, RZ ;  /* 0x0000000518177224 */ /* 0x040fe200078e02ff */
[----:B------:R-:W-:-:S04]  /*0100*/  IADD3 R24, PT, PT, R24, 0x1, RZ ;  /* 0x0000000118187810 */ /* 0x000fc80007ffe0ff */
[----:B------:R-:W-:-:S04]  /*0110*/  ISETP.NE.AND P1, PT, R24, R5, PT ;  /* 0x000000051800720c */ /* 0x000fc80003f25270 */
[----:B------:R-:W-:-:S03]  /*0120*/  P2R R26, PR, RZ, 0x2 ;  /* 0x00000002ff1a7803 */ /* 0x000fc60000000000 */
[----:B------:R-:W-:Y:S06]  /*0130*/  @!P0 BRA `(.L_x_19) ;  /* 0x0000000c00048947 */ /* 0x000fec0003800000 */
[----:B------:R-:W1:Y:S01]  /*0140*/  LDC.64 R2, c[0x0][0x380] ;  /* 0x0000e000ff027b82 */ /* 0x000e620000000a00 */
[----:B------:R-:W-:Y:S01]  /*0150*/  LOP3.LUT R22, R5, 0x7ffffff0, RZ, 0xc0, !PT ;  /* 0x7ffffff005167812 */ /* 0x000fe200078ec0ff */
[----:B------:R-:W-:Y:S01]  /*0160*/  BSSY.RECONVERGENT B6, `(.L_x_19) ;  /* 0x00000be000067945 */ /* 0x000fe20003800200 */
[----:B-1----:R-:W-:-:S03]  /*0170*/  IMAD.WIDE.U32 R2, R23, 0x4, R2 ;  /* 0x0000000417027825 */ /* 0x002fc600078e0002 */
[----:B------:R-:W-:Y:S01]  /*0180*/  IADD3 R28, P0, PT, R2, 0x20, RZ ;  /* 0x00000020021c7810 */ /* 0x000fe20007f1e0ff */
[----:B------:R-:W-:-:S04]  /*0190*/  IMAD.MOV R2, RZ, RZ, -R22 ;  /* 0x000000ffff027224 */ /* 0x000fc800078e0a16 */
[----:B------:R-:W-:-:S08]  /*01a0*/  IMAD.X R29, RZ, RZ, R3, P0 ;  /* 0x000000ffff1d7224 */ /* 0x000fd000000e0603 */
.L_x_36:
[----:B0-----:R-:W2:Y:S01]  /*01b0*/  LDG.E R0, desc[UR36][R28.64+-0x20] ;  /* 0xffffe0241c007981 */ /* 0x001ea2000c1e1900 */
[----:B------:R-:W-:Y:S01]  /*01c0*/  MOV R8, 0x10 ;  /* 0x0000001000087802 */ /* 0x000fe20000000f00 */
[----:B------:R-:W0:Y:S01]  /*01d0*/  LDCU.64 UR4, c[0x4][URZ] ;  /* 0x01000000ff0477ac */ /* 0x000e220008000a00 */
[----:B------:R-:W-:Y:S01]  /*01e0*/  IADD3 R2, PT, PT, R2, 0x10, RZ ;  /* 0x0000001002027810 */ /* 0x000fe20007ffe0ff */
[----:B------:R-:W-:Y:S01]  /*01f0*/  IMAD.MOV.U32 R6, RZ, RZ, R17 ;  /* 0x000000ffff067224 */ /* 0x000fe200078e0011 */
[----:B------:R-:W-:Y:S02]  /*0200*/  MOV R7, R16 ;  /* 0x0000001000077202 */ /* 0x000fe40000000f00 */
[----:B------:R-:W1:Y:S01]  /*0210*/  LDC.64 R8, c[0x4][R8] ;  /* 0x0100000008087b82 */ /* 0x000e620000000a00 */
[----:B------:R-:W-:-:S04]  /*0220*/  ISETP.NE.AND P0, PT, R2, RZ, PT ;  /* 0x000000ff0200720c */ /* 0x000fc80003f05270 */
[----:B------:R-:W-:Y:S01]  /*0230*/  P2R R19, PR, RZ, 0x1 ;  /* 0x00000001ff137803 */ /* 0x000fe20000000000 */
[----:B0-----:R-:W-:Y:S02]  /*0240*/  IMAD.U32 R4, RZ, RZ, UR4 ;  /* 0x00000004ff047e24 */ /* 0x001fe4000f8e00ff */
[----:B------:R-:W-:Y:S01]  /*0250*/  IMAD.U32 R5, RZ, RZ, UR5 ;  /* 0x00000005ff057e24 */ /* 0x000fe2000f8e00ff */
[----:B--2---:R-:W0:Y:S02]  /*0260*/  F2F.F64.F32 R10, R0 ;  /* 0x00000000000a7310 */ /* 0x004e240000201800 */
[----:B01----:R0:W-:Y:S04]  /*0270*/  STL.64 [R1], R10 ;  /* 0x0000000a01007387 */ /* 0x0031e80000100a00 */
[----:B------:R-:W-:-:S07]  /*0280*/  LEPC R20, `(.L_x_20) ;  /* 0x000000001014794e */ /* 0x000fce0000000000 */
[----:B0-----:R-:W-:Y:S05]  /*0290*/  CALL.ABS.NOINC R8 ;  /* 0x0000000008007343 */ /* 0x001fea0003c00000 */
.L_x_20:
[----:B------:R-:W2:Y:S01]  /*02a0*/  LDG.E R0, desc[UR36][R28.64+-0x1c] ;  /* 0xffffe4241c007981 */ /* 0x000ea2000c1e1900 */
[----:B------:R-:W-:Y:S01]  /*02b0*/  MOV R18, 0x10 ;  /* 0x0000001000127802 */ /* 0x000fe20000000f00 */
[----:B------:R-:W0:Y:S01]  /*02c0*/  LDCU.64 UR4, c[0x4][URZ] ;  /* 0x01000000ff0477ac */ /* 0x000e220008000a00 */
[----:B------:R-:W-:Y:S01]  /*02d0*/  IMAD.MOV.U32 R6, RZ, RZ, R17 ;  /* 0x000000ffff067224 */ /* 0x000fe200078e0011 */
[----:B------:R-:W-:Y:S01]  /*02e0*/  MOV R7, R16 ;  /* 0x0000001000077202 */ /* 0x000fe20000000f00 */
[----:B------:R1:W3:Y:S01]  /*02f0*/  LDC.64 R8, c[0x4][R18] ;  /* 0x0100000012087b82 */ /* 0x0002e20000000a00 */
[----:B0-----:R-:W-:Y:S02]  /*0300*/  IMAD.U32 R4, RZ, RZ, UR4 ;  /* 0x00000004ff047e24 */ /* 0x001fe4000f8e00ff */
[----:B------:R-:W-:Y:S01]  /*0310*/  IMAD.U32 R5, RZ, RZ, UR5 ;  /* 0x00000005ff057e24 */ /* 0x000fe2000f8e00ff */
[----:B--2---:R-:W0:Y:S02]  /*0320*/  F2F.F64.F32 R10, R0 ;  /* 0x00000000000a7310 */ /* 0x004e240000201800 */
[----:B0--3--:R1:W-:Y:S04]  /*0330*/  STL.64 [R1], R10 ;  /* 0x0000000a01007387 */ /* 0x0093e80000100a00 */
[----:B------:R-:W-:-:S07]  /*0340*/  LEPC R20, `(.L_x_21) ;  /* 0x000000001014794e */ /* 0x000fce0000000000 */
[----:B-1----:R-:W-:Y:S05]  /*0350*/  CALL.ABS.NOINC R8 ;  /* 0x0000000008007343 */ /* 0x002fea0003c00000 */
.L_x_21:
[----:B------:R-:W2:Y:S01]  /*0360*/  LDG.E R0, desc[UR36][R28.64+-0x18] ;  /* 0xffffe8241c007981 */ /* 0x000ea2000c1e1900 */
[----:B------:R0:W1:Y:S01]  /*0370*/  LDC.64 R8, c[0x4][R18] ;  /* 0x0100000012087b82 */ /* 0x0000620000000a00 */
[----:B------:R-:W3:Y:S01]  /*0380*/  LDCU.64 UR4, c[0x4][URZ] ;  /* 0x01000000ff0477ac */ /* 0x000ee20008000a00 */
[----:B------:R-:W-:Y:S01]  /*0390*/  IMAD.MOV.U32 R6, RZ, RZ, R17 ;  /* 0x000000ffff067224 */ /* 0x000fe200078e0011 */
[----:B------:R-:W-:Y:S01]  /*03a0*/  MOV R7, R16 ;  /* 0x0000001000077202 */ /* 0x000fe20000000f00 */
[----:B---3--:R-:W-:Y:S02]  /*03b0*/  IMAD.U32 R4, RZ, RZ, UR4 ;  /* 0x00000004ff047e24 */ /* 0x008fe4000f8e00ff */
[----:B------:R-:W-:Y:S01]  /*03c0*/  IMAD.U32 R5, RZ, RZ, UR5 ;  /* 0x00000005ff057e24 */ /* 0x000fe2000f8e00ff */
[----:B--2---:R-:W2:Y:S02]  /*03d0*/  F2F.F64.F32 R10, R0 ;  /* 0x00000000000a7310 */ /* 0x004ea40000201800 */
[----:B-12---:R0:W-:Y:S04]  /*03e0*/  STL.64 [R1], R10 ;  /* 0x0000000a01007387 */ /* 0x0061e80000100a00 */
[----:B------:R-:W-:-:S07]  /*03f0*/  LEPC R20, `(.L_x_22) ;  /* 0x000000001014794e */ /* 0x000fce0000000000 */
[----:B0-----:R-:W-:Y:S05]  /*0400*/  CALL.ABS.NOINC R8 ;  /* 0x0000000008007343 */ /* 0x001fea0003c00000 */
.L_x_22:
        /* <DEDUP_REMOVED lines=11> */
.L_x_23:
        /* <DEDUP_REMOVED lines=11> */
.L_x_24:
        /* <DEDUP_REMOVED lines=11> */
.L_x_25:
        /* <DEDUP_REMOVED lines=11> */
.L_x_26:
        /* <DEDUP_REMOVED lines=11> */
.L_x_27:
        /* <DEDUP_REMOVED lines=11> */
.L_x_28:
        /* <DEDUP_REMOVED lines=11> */
.L_x_29:
        /* <DEDUP_REMOVED lines=11> */
.L_x_30:
        /* <DEDUP_REMOVED lines=11> */
.L_x_31:
        /* <DEDUP_REMOVED lines=11> */
.L_x_32:
        /* <DEDUP_REMOVED lines=11> */
.L_x_33:
        /* <DEDUP_REMOVED lines=11> */
.L_x_34:
        /* <DEDUP_REMOVED lines=11> */
.L_x_35:
[----:B------:R-:W-:Y:S02]  /*0d00*/  ISETP.NE.AND P6, PT, R19, RZ, PT ;  /* 0x000000ff1300720c */ /* 0x000fe40003fc5270 */
[----:B------:R-:W-:-:S05]  /*0d10*/  IADD3 R28, P0, PT, R28, 0x40, RZ ;  /* 0x000000401c1c7810 */ /* 0x000fca0007f1e0ff */
[----:B------:R-:W-:-:S06]  /*0d20*/  IMAD.X R29, RZ, RZ, R29, P0 ;  /* 0x000000ffff1d7224 */ /* 0x000fcc00000e061d */
[----:B------:R-:W-:Y:S05]  /*0d30*/  @P6 BRA `(.L_x_36) ;  /* 0xfffffff4001c6947 */ /* 0x000fea000383ffff */
[----:B------:R-:W-:Y:S05]  /*0d40*/  BSYNC.RECONVERGENT B6 ;  /* 0x0000000000067941 */ /* 0x000fea0003800200 */
.L_x_19:
[----:B------:R-:W1:Y:S02]  /*0d50*/  LDC R19, c[0x0][0x388] ;  /* 0x0000e200ff137b82 */ /* 0x000e640000000800 */
[----:B-1----:R-:W-:-:S04]  /*0d60*/  LOP3.LUT R0, R19, 0xf, RZ, 0xc0, !PT ;  /* 0x0000000f13007812 */ /* 0x002fc800078ec0ff */
[----:B------:R-:W-:-:S13]  /*0d70*/  ISETP.NE.AND P0, PT, R0, RZ, PT ;  /* 0x000000ff0000720c */ /* 0x000fda0003f05270 */
[----:B------:R-:W-:Y:S05]  /*0d80*/  @!P0 BRA `(.L_x_37) ;  /* 0x0000000c00688947 */ /* 0x000fea0003800000 */
[----:B------:R-:W1:Y:S01]  /*0d90*/  LDCU UR4, c[0x0][0x2f8] ;  /* 0x00005f00ff0477ac */ /* 0x000e620008000800 */
[----:B------:R-:W-:-:S05]  /*0da0*/  VIADD R0, R0, 0xffffffff ;  /* 0xffffffff00007836 */ /* 0x000fca0000000000 */
[----:B------:R-:W-:Y:S01]  /*0db0*/  ISETP.GE.U32.AND P0, PT, R0, 0x7, PT ;  /* 0x000000070000780c */ /* 0x000fe20003f06070 */
[----:B-1----:R-:W-:-:S12]  /*0dc0*/  VIADD R2, R17, -UR4 ;  /* 0x8000000411027c36 */ /* 0x002fd80008000000 */
[----:B------:R-:W-:Y:S05]  /*0dd0*/  @!P0 BRA `(.L_x_38) ;  /* 0x00000004008c8947 */ /* 0x000fea0003800000 */
[----:B------:R-:W1:Y:S01]  /*0de0*/  LDC.64 R10, c[0x0][0x380] ;  /* 0x0000e000ff0a7b82 */ /* 0x000e620000000a00 */
[----:B------:R-:W-:Y:S01]  /*0df0*/  IADD3 R3, PT, PT, R23, R22, RZ ;  /* 0x0000001617037210 */ /* 0x000fe20007ffe0ff */
[----:B------:R-:W2:Y:S04]  /*0e00*/  LDCU.64 UR4, c[0x4][URZ] ;  /* 0x01000000ff0477ac */ /* 0x000ea80008000a00 */
[----:B-1----:R-:W-:-:S06]  /*0e10*/  IMAD.WIDE.U32 R10, R3, 0x4, R10 ;  /* 0x00000004030a7825 */ /* 0x002fcc00078e000a */
[----:B0-----:R-:W3:Y:S01]  /*0e20*/  LDG.E R10, desc[UR36][R10.64] ;  /* 0x000000240a0a7981 */ /* 0x001ee2000c1e1900 */
[----:B------:R-:W-:Y:S01]  /*0e30*/  MOV R8, 0x10 ;  /* 0x0000001000087802 */ /* 0x000fe20000000f00 */
[----:B--2---:R-:W-:Y:S01]  /*0e40*/  IMAD.U32 R4, RZ, RZ, UR4 ;  /* 0x00000004ff047e24 */ /* 0x004fe2000f8e00ff */
[----:B------:R-:W-:Y:S01]  /*0e50*/  MOV R7, R16 ;  /* 0x0000001000077202 */ /* 0x000fe20000000f00 */
[----:B------:R-:W-:Y:S02]  /*0e60*/  IMAD.U32 R5, RZ, RZ, UR5 ;  /* 0x00000005ff057e24 */ /* 0x000fe4000f8e00ff */
[----:B------:R-:W-:Y:S01]  /*0e70*/  IMAD.MOV.U32 R6, RZ, RZ, R17 ;  /* 0x000000ffff067224 */ /* 0x000fe200078e0011 */
[----:B------:R-:W0:Y:S01]  /*0e80*/  LDC.64 R8, c[0x4][R8] ;  /* 0x0100000008087b82 */ /* 0x000e220000000a00 */
[----:B---3--:R-:W1:Y:S02]  /*0e90*/  F2F.F64.F32 R12, R10 ;  /* 0x0000000a000c7310 */ /* 0x008e640000201800 */
[----:B01----:R1:W-:Y:S03]  /*0ea0*/  STL.64 [R2], R12 ;  /* 0x0000000c02007387 */ /* 0x0033e60000100a00 */
[----:B------:R-:W-:-:S07]  /*0eb0*/  LEPC R20, `(.L_x_39) ;  /* 0x000000001014794e */ /* 0x000fce0000000000 */
[----:B-1----:R-:W-:Y:S05]  /*0ec0*/  CALL.ABS.NOINC R8 ;  /* 0x0000000008007343 */ /* 0x002fea0003c00000 */
.L_x_39:
[----:B------:R-:W0:Y:S01]  /*0ed0*/  LDCU.64 UR4, c[0x0][0x380] ;  /* 0x00007000ff0477ac */ /* 0x000e220008000a00 */
[----:B------:R-:W-:-:S05]  /*0ee0*/  IADD3 R0, P0, PT, R23, R22, RZ ;  /* 0x0000001617007210 */ /* 0x000fca0007f1e0ff */
[----:B------:R-:W-:Y:S01]  /*0ef0*/  IMAD.X R3, RZ, RZ, RZ, P0 ;  /* 0x000000ffff037224 */ /* 0x000fe200000e06ff */
[----:B0-----:R-:W-:-:S04]  /*0f00*/  LEA R28, P0, R0, UR4, 0x2 ;  /* 0x00000004001c7c11 */ /* 0x001fc8000f8010ff */
[----:B------:R-:W-:Y:S01]  /*0f10*/  LEA.HI.X R29, R0, UR5, R3, 0x2, P0 ;  /* 0x00000005001d7c11 */ /* 0x000fe200080f1403 */
[----:B------:R-:W0:Y:S04]  /*0f20*/  LDCU.64 UR4, c[0x4][URZ] ;  /* 0x01000000ff0477ac */ /* 0x000e280008000a00 */
[----:B------:R-:W2:Y:S01]  /*0f30*/  LDG.E R0, desc[UR36][R28.64+0x4] ;  /* 0x000004241c007981 */ /* 0x000ea2000c1e1900 */
[----:B------:R-:W-:Y:S01]  /*0f40*/  MOV R18, 0x10 ;  /* 0x0000001000127802 */ /* 0x000fe20000000f00 */
[----:B------:R-:W-:Y:S01]  /*0f50*/  IMAD.MOV.U32 R7, RZ, RZ, R16 ;  /* 0x000000ffff077224 */ /* 0x000fe200078e0010 */
[----:B------:R-:W-:Y:S02]  /*0f60*/  MOV R6, R17 ;  /* 0x0000001100067202 */ /* 0x000fe40000000f00 */
[----:B------:R1:W3:Y:S01]  /*0f70*/  LDC.64 R8, c[0x4][R18] ;  /* 0x0100000012087b82 */ /* 0x0002e20000000a00 */
[----:B0-----:R-:W-:-:S02]  /*0f80*/  IMAD.U32 R4, RZ, RZ, UR4 ;  /* 0x00000004ff047e24 */ /* 0x001fc4000f8e00ff */
[----:B------:R-:W-:Y:S01]  /*0f90*/  IMAD.U32 R5, RZ, RZ, UR5 ;  /* 0x00000005ff057e24 */ /* 0x000fe2000f8e00ff */
[----:B--2---:R-:W0:Y:S02]  /*0fa0*/  F2F.F64.F32 R10, R0 ;  /* 0x00000000000a7310 */ /* 0x004e240000201800 */
[----:B0--3--:R1:W-:Y:S04]  /*0fb0*/  STL.64 [R2], R10 ;  /* 0x0000000a02007387 */ /* 0x0093e80000100a00 */
[----:B------:R-:W-:-:S07]  /*0fc0*/  LEPC R20, `(.L_x_40) ;  /* 0x000000001014794e */ /* 0x000fce0000000000 */
[----:B-1----:R-:W-:Y:S05]  /*0fd0*/  CALL.ABS.NOINC R8 ;  /* 0x0000000008007343 */ /* 0x002fea0003c00000 */
.L_x_40:
[----:B------:R-:W2:Y:S01]  /*0fe0*/  LDG.E R0, desc[UR36][R28.64+0x8] ;  /* 0x000008241c007981 */ /* 0x000ea2000c1e1900 */
[----:B------:R0:W1:Y:S01]  /*0ff0*/  LDC.64 R8, c[0x4][R18] ;  /* 0x0100000012087b82 */ /* 0x0000620000000a00 */
[----:B------:R-:W3:Y:S01]  /*1000*/  LDCU.64 UR4, c[0x4][URZ] ;  /* 0x01000000ff0477ac */ /* 0x000ee20008000a00 */
[----:B------:R-:W-:Y:S01]  /*1010*/  MOV R6, R17 ;  /* 0x0000001100067202 */ /* 0x000fe20000000f00 */
[----:B------:R-:W-:Y:S02]  /*1020*/  IMAD.MOV.U32 R7, RZ, RZ, R16 ;  /* 0x000000ffff077224 */ /* 0x000fe400078e0010 */
[----:B---3--:R-:W-:Y:S02]  /*1030*/  IMAD.U32 R4, RZ, RZ, UR4 ;  /* 0x00000004ff047e24 */ /* 0x008fe4000f8e00ff */
[----:B------:R-:W-:Y:S01]  /*1040*/  IMAD.U32 R5, RZ, RZ, UR5 ;  /* 0x00000005ff057e24 */ /* 0x000fe2000f8e00ff */
[----:B--2---:R-:W2:Y:S02]  /*1050*/  F2F.F64.F32 R10, R0 ;  /* 0x00000000000a7310 */ /* 0x004ea40000201800 */
[----:B-12---:R0:W-:Y:S04]  /*1060*/  STL.64 [R2], R10 ;  /* 0x0000000a02007387 */ /* 0x0061e80000100a00 */
[----:B------:R-:W-:-:S07]  /*1070*/  LEPC R20, `(.L_x_41) ;  /* 0x000000001014794e */ /* 0x000fce0000000000 */
[----:B0-----:R-:W-:Y:S05]  /*1080*/  CALL.ABS.NOINC R8 ;  /* 0x0000000008007343 */ /* 0x001fea0003c00000 */
.L_x_41:
        /* <DEDUP_REMOVED lines=11> */
.L_x_42:
        /* <DEDUP_REMOVED lines=11> */
.L_x_43:
        /* <DEDUP_REMOVED lines=11> */
.L_x_44:
        /* <DEDUP_REMOVED lines=11> */
.L_x_45:
        /* <DEDUP_REMOVED lines=11> */
.L_x_46:
[----:B------:R-:W-:-:S07]  /*1400*/  VIADD R22, R22, 0x8 ;  /* 0x0000000816167836 */ /* 0x000fce0000000000 */
.L_x_38:
[----:B------:R-:W-:-:S04]  /*1410*/  LOP3.LUT R0, R19, 0x7, RZ, 0xc0, !PT ;  /* 0x0000000713007812 */ /* 0x000fc800078ec0ff */
[----:B------:R-:W-:-:S13]  /*1420*/  ISETP.NE.AND P0, PT, R0, RZ, PT ;  /* 0x000000ff0000720c */ /* 0x000fda0003f05270 */
[----:B------:R-:W-:Y:S05]  /*1430*/  @!P0 BRA `(.L_x_37) ;  /* 0x0000000400bc8947 */ /* 0x000fea0003800000 */
[----:B------:R-:W-:-:S05]  /*1440*/  VIADD R0, R0, 0xffffffff ;  /* 0xffffffff00007836 */ /* 0x000fca0000000000 */
[----:B------:R-:W-:-:S13]  /*1450*/  ISETP.GE.U32.AND P0, PT, R0, 0x3, PT ;  /* 0x000000030000780c */ /* 0x000fda0003f06070 */
[----:B------:R-:W-:Y:S05]  /*1460*/  @!P0 BRA `(.L_x_47) ;  /* 0x0000000000dc8947 */ /* 0x000fea0003800000 */
[----:B------:R-:W1:Y:S01]  /*1470*/  LDC.64 R12, c[0x0][0x380] ;  /* 0x0000e000ff0c7b82 */ /* 0x000e620000000a00 */
[----:B------:R-:W-:Y:S01]  /*1480*/  IADD3 R3, PT, PT, R23, R22, RZ ;  /* 0x0000001617037210 */ /* 0x000fe20007ffe0ff */
[----:B------:R-:W2:Y:S04]  /*1490*/  LDCU.64 UR4, c[0x4][URZ] ;  /* 0x01000000ff0477ac */ /* 0x000ea80008000a00 */
[----:B-1----:R-:W-:-:S05]  /*14a0*/  IMAD.WIDE.U32 R12, R3, 0x4, R12 ;  /* 0x00000004030c7825 */ /* 0x002fca00078e000c */
        /* <DEDUP_REMOVED lines=11> */
.L_x_48:
        /* <DEDUP_REMOVED lines=17> */
.L_x_49:
        /* <DEDUP_REMOVED lines=11> */
.L_x_50:
[----:B------:R-:W2:Y:S01]  /*1720*/  LDG.E R18, desc[UR36][R18.64+0xc] ;  /* 0x00000c2412127981 */ /* 0x000ea2000c1e1900 */
[----:B------:R0:W1:Y:S01]  /*1730*/  LDC.64 R8, c[0x4][R27] ;  /* 0x010000001b087b82 */ /* 0x0000620000000a00 */
[----:B------:R-:W3:Y:S01]  /*1740*/  LDCU.64 UR4, c[0x4][URZ] ;  /* 0x01000000ff0477ac */ /* 0x000ee20008000a00 */
[----:B------:R-:W-:Y:S02]  /*1750*/  IMAD.MOV.U32 R6, RZ, RZ, R17 ;  /* 0x000000ffff067224 */ /* 0x000fe400078e0011 */
[----:B------:R-:W-:Y:S02]  /*1760*/  IMAD.MOV.U32 R7, RZ, RZ, R16 ;  /* 0x000000ffff077224 */ /* 0x000fe400078e0010 */
[----:B---3--:R-:W-:Y:S01]  /*1770*/  IMAD.U32 R4, RZ, RZ, UR4 ;  /* 0x00000004ff047e24 */ /* 0x008fe2000f8e00ff */
[----:B------:R-:W-:Y:S01]  /*1780*/  MOV R5, UR5 ;  /* 0x0000000500057c02 */ /* 0x000fe20008000f00 */
[----:B--2---:R-:W2:Y:S02]  /*1790*/  F2F.F64.F32 R10, R18 ;  /* 0x00000012000a7310 */ /* 0x004ea40000201800 */
[----:B-12---:R0:W-:Y:S04]  /*17a0*/  STL.64 [R2], R10 ;  /* 0x0000000a02007387 */ /* 0x0061e80000100a00 */
[----:B------:R-:W-:-:S07]  /*17b0*/  LEPC R20, `(.L_x_51) ;  /* 0x000000001014794e */ /* 0x000fce0000000000 */
[----:B0-----:R-:W-:Y:S05]  /*17c0*/  CALL.ABS.NOINC R8 ;  /* 0x0000000008007343 */ /* 0x001fea0003c00000 */
.L_x_51:
[----:B------:R-:W-:-:S07]  /*17d0*/  IADD3 R22, PT, PT, R22, 0x4, RZ ;  /* 0x0000000416167810 */ /* 0x000fce0007ffe0ff */
.L_x_47:
[----:B------:R-:W-:-:S13]  /*17e0*/  ISETP.NE.AND P0, PT, R25, RZ, PT ;  /* 0x000000ff1900720c */ /* 0x000fda0003f05270 */
[----:B------:R-:W-:Y:S05]  /*17f0*/  @!P0 BRA `(.L_x_37) ;  /* 0x0000000000cc8947 */ /* 0x000fea0003800000 */
[----:B------:R-:W1:Y:S01]  /*1800*/  LDC.64 R10, c[0x0][0x380] ;  /* 0x0000e000ff0a7b82 */ /* 0x000e620000000a00 */
[----:B------:R-:W-:Y:S01]  /*1810*/  IMAD.IADD R3, R23, 0x1, R22 ;  /* 0x0000000117037824 */ /* 0x000fe200078e0216 */
[----:B------:R-:W-:Y:S01]  /*1820*/  MOV R8, 0x10 ;  /* 0x0000001000087802 */ /* 0x000fe20000000f00 */
[----:B------:R-:W2:Y:S02]  /*1830*/  LDCU.64 UR4, c[0x4][URZ] ;  /* 0x01000000ff0477ac */ /* 0x000ea40008000a00 */
[----:B-1----:R-:W-:-:S06]  /*1840*/  IMAD.WIDE.U32 R10, R3, 0x4, R10 ;  /* 0x00000004030a7825 */ /* 0x002fcc00078e000a */
[----:B0-----:R-:W3:Y:S01]  /*1850*/  LDG.E R10, desc[UR36][R10.64] ;  /* 0x000000240a0a7981 */ /* 0x001ee2000c1e1900 */
[----:B------:R-:W0:Y:S01]  /*1860*/  LDC.64 R8, c[0x4][R8] ;  /* 0x0100000008087b82 */ /* 0x000e220000000a00 */
[----:B------:R-:W-:Y:S01]  /*1870*/  ISETP.NE.AND P0, PT, R25, 0x1, PT ;  /* 0x000000011900780c */ /* 0x000fe20003f05270 */
[----:B--2---:R-:W-:Y:S01]  /*1880*/  IMAD.U32 R4, RZ, RZ, UR4 ;  /* 0x00000004ff047e24 */ /* 0x004fe2000f8e00ff */
[----:B------:R-:W-:Y:S01]  /*1890*/  MOV R5, UR5 ;  /* 0x0000000500057c02 */ /* 0x000fe20008000f00 */
[----:B------:R-:W-:Y:S01]  /*18a0*/  IMAD.MOV.U32 R6, RZ, RZ, R17 ;  /* 0x000000ffff067224 */ /* 0x000fe200078e0011 */
[----:B------:R-:W-:Y:S01]  /*18b0*/  P2R R0, PR, RZ, 0x1 ;  /* 0x00000001ff007803 */ /* 0x000fe20000000000 */
[----:B------:R-:W-:Y:S01]  /*18c0*/  IMAD.MOV.U32 R7, RZ, RZ, R16 ;  /* 0x000000ffff077224 */ /* 0x000fe200078e0010 */
[----:B---3--:R-:W1:Y:S02]  /*18d0*/  F2F.F64.F32 R12, R10 ;  /* 0x0000000a000c7310 */ /* 0x008e640000201800 */
[----:B01----:R1:W-:Y:S05]  /*18e0*/  STL.64 [R2], R12 ;  /* 0x0000000c02007387 */ /* 0x0033ea0000100a00 */
[----:B------:R-:W-:-:S07]  /*18f0*/  LEPC R20, `(.L_x_52) ;  /* 0x000000001014794e */ /* 0x000fce0000000000 */
[----:B-1----:R-:W-:Y:S05]  /*1900*/  CALL.ABS.NOINC R8 ;  /* 0x0000000008007343 */ /* 0x002fea0003c00000 */
.L_x_52:
[----:B------:R-:W-:-:S13]  /*1910*/  ISETP.NE.AND P6, PT, R25, 0x1, PT ;  /* 0x000000011900780c */ /* 0x000fda0003fc5270 */
[----:B------:R-:W-:Y:S05]  /*1920*/  @!P6 BRA `(.L_x_37) ;  /* 0x000000000080e947 */ /* 0x000fea0003800000 */
[----:B------:R-:W0:Y:S01]  /*1930*/  LDCU.64 UR4, c[0x0][0x380] ;  /* 0x00007000ff0477ac */ /* 0x000e220008000a00 */
[----:B------:R-:W-:-:S04]  /*1940*/  IADD3 R22, P0, PT, R23, R22, RZ ;  /* 0x0000001617167210 */ /* 0x000fc80007f1e0ff */
[----:B------:R-:W-:Y:S02]  /*1950*/  IADD3.X R3, PT, PT, RZ, RZ, RZ, P0, !PT ;  /* 0x000000ffff037210 */ /* 0x000fe400007fe4ff */
[----:B0-----:R-:W-:-:S04]  /*1960*/  LEA R18, P0, R22, UR4, 0x2 ;  /* 0x0000000416127c11 */ /* 0x001fc8000f8010ff */
[----:B------:R-:W-:Y:S01]  /*1970*/  LEA.HI.X R19, R22, UR5, R3, 0x2, P0 ;  /* 0x0000000516137c11 */ /* 0x000fe200080f1403 */
[----:B------:R-:W0:Y:S04]  /*1980*/  LDCU.64 UR4, c[0x4][URZ] ;  /* 0x01000000ff0477ac */ /* 0x000e280008000a00 */
[----:B------:R-:W2:Y:S01]  /*1990*/  LDG.E R0, desc[UR36][R18.64+0x4] ;  /* 0x0000042412007981 */ /* 0x000ea2000c1e1900 */
[----:B------:R-:W-:Y:S01]  /*19a0*/  MOV R22, 0x10 ;  /* 0x0000001000167802 */ /* 0x000fe20000000f00 */
[----:B------:R-:W-:Y:S01]  /*19b0*/  IMAD.MOV.U32 R7, RZ, RZ, R16 ;  /* 0x000000ffff077224 */ /* 0x000fe200078e0010 */
[----:B------:R-:W-:Y:S02]  /*19c0*/  ISETP.NE.AND P0, PT, R25, 0x2, PT ;  /* 0x000000021900780c */ /* 0x000fe40003f05270 */
[----:B------:R1:W3:Y:S01]  /*19d0*/  LDC.64 R8, c[0x4][R22] ;  /* 0x0100000016087b82 */ /* 0x0002e20000000a00 */
[----:B------:R-:W-:Y:S01]  /*19e0*/  MOV R6, R17 ;  /* 0x0000001100067202 */ /* 0x000fe20000000f00 */
[----:B0-----:R-:W-:-:S02]  /*19f0*/  IMAD.U32 R4, RZ, RZ, UR4 ;  /* 0x00000004ff047e24 */ /* 0x001fc4000f8e00ff */
[----:B------:R-:W-:Y:S01]  /*1a00*/  IMAD.U32 R5, RZ, RZ, UR5 ;  /* 0x00000005ff057e24 */ /* 0x000fe2000f8e00ff */
[----:B--2---:R0:W2:Y:S02]  /*1a10*/  F2F.F64.F32 R10, R0 ;  /* 0x00000000000a7310 */ /* 0x0040a40000201800 */
[----:B0-----:R-:W-:Y:S01]  /*1a20*/  P2R R0, PR, RZ, 0x1 ;  /* 0x00000001ff007803 */ /* 0x001fe20000000000 */
[----:B--23--:R1:W-:Y:S06]  /*1a30*/  STL.64 [R2], R10 ;  /* 0x0000000a02007387 */ /* 0x00c3ec0000100a00 */
[----:B------:R-:W-:-:S07]  /*1a40*/  LEPC R20, `(.L_x_53) ;  /* 0x000000001014794e */ /* 0x000fce0000000000 */
[----:B-1----:R-:W-:Y:S05]  /*1a50*/  CALL.ABS.NOINC R8 ;  /* 0x0000000008007343 */ /* 0x002fea0003c00000 */
.L_x_53:
[----:B------:R-:W-:-:S13]  /*1a60*/  ISETP.NE.AND P6, PT, R25, 0x2, PT ;  /* 0x000000021900780c */ /* 0x000fda0003fc5270 */
[----:B------:R-:W-:Y:S05]  /*1a70*/  @!P6 BRA `(.L_x_37) ;  /* 0x00000000002ce947 */ /* 0x000fea0003800000 */
[----:B------:R-:W2:Y:S01]  /*1a80*/  LDG.E R18, desc[UR36][R18.64+0x8] ;  /* 0x0000082412127981 */ /* 0x000ea2000c1e1900 */
[----:B------:R-:W0:Y:S01]  /*1a90*/  LDC.64 R22, c[0x4][R22] ;  /* 0x0100000016167b82 */ /* 0x000e220000000a00 */
[----:B------:R-:W1:Y:S01]  /*1aa0*/  LDCU.64 UR4, c[0x4][URZ] ;  /* 0x01000000ff0477ac */ /* 0x000e620008000a00 */
[----:B------:R-:W-:Y:S02]  /*1ab0*/  IMAD.MOV.U32 R6, RZ, RZ, R17 ;  /* 0x000000ffff067224 */ /* 0x000fe400078e0011 */
[----:B------:R-:W-:Y:S02]  /*1ac0*/  IMAD.MOV.U32 R7, RZ, RZ, R16 ;  /* 0x000000ffff077224 */ /* 0x000fe400078e0010 */
[----:B-1----:R-:W-:Y:S01]  /*1ad0*/  IMAD.U32 R4, RZ, RZ, UR4 ;  /* 0x00000004ff047e24 */ /* 0x002fe2000f8e00ff */
[----:B------:R-:W-:Y:S01]  /*1ae0*/  MOV R5, UR5 ;  /* 0x0000000500057c02 */ /* 0x000fe20008000f00 */
[----:B--2---:R-:W1:Y:S02]  /*1af0*/  F2F.F64.F32 R8, R18 ;  /* 0x0000001200087310 */ /* 0x004e640000201800 */
[----:B01----:R1:W-:Y:S04]  /*1b00*/  STL.64 [R2], R8 ;  /* 0x0000000802007387 */ /* 0x0033e80000100a00 */
[----:B------:R-:W-:-:S07]  /*1b10*/  LEPC R20, `(.L_x_37) ;  /* 0x000000001014794e */ /* 0x000fce0000000000 */
[----:B-1----:R-:W-:Y:S05]  /*1b20*/  CALL.ABS.NOINC R22 ;  /* 0x0000000016007343 */ /* 0x002fea0003c00000 */
.L_x_37:
[----:B------:R-:W-:Y:S01]  /*1b30*/  MOV R0, 0x10 ;  /* 0x0000001000007802 */ /* 0x000fe20000000f00 */
[----:B------:R-:W1:Y:S01]  /*1b40*/  LDCU.64 UR4, c[0x4][0x8] ;  /* 0x01000100ff0477ac */ /* 0x000e620008000a00 */
[----:B------:R-:W-:Y:S02]  /*1b50*/  CS2R R6, SRZ ;  /* 0x0000000000067805 */ /* 0x000fe4000001ff00 */
[----:B------:R2:W3:Y:S01]  /*1b60*/  LDC.64 R2, c[0x4][R0] ;  /* 0x0100000000027b82 */ /* 0x0004e20000000a00 */
[----:B-1----:R-:W-:Y:S01]  /*1b70*/  MOV R4, UR4 ;  /* 0x0000000400047c02 */ /* 0x002fe20008000f00 */
[----:B--2---:R-:W-:-:S07]  /*1b80*/  IMAD.U32 R5, RZ, RZ, UR5 ;  /* 0x00000005ff057e24 */ /* 0x004fce000f8e00ff */
[----:B------:R-:W-:-:S07]  /*1b90*/  LEPC R20, `(.L_x_54) ;  /* 0x000000001014794e */ /* 0x000fce0000000000 */
[----:B0--3--:R-:W-:Y:S05]  /*1ba0*/  CALL.ABS.NOINC R2 ;  /* 0x0000000002007343 */ /* 0x009fea0003c00000 */
.L_x_54:
[----:B------:R-:W-:-:S13]  /*1bb0*/  ISETP.NE.AND P6, PT, R26, RZ, PT ;  /* 0x000000ff1a00720c */ /* 0x000fda0003fc5270 */
[----:B------:R-:W-:Y:S05]  /*1bc0*/  @P6 BRA `(.L_x_55) ;  /* 0xffffffe4003c6947 */ /* 0x000fea000383ffff */
[----:B------:R-:W-:Y:S05]  /*1bd0*/  EXIT ;  /* 0x000000000000794d */ /* 0x000fea0003800000 */
.L_x_56:
        /* <DEDUP_REMOVED lines=10> */
.L_x_60:


//--------------------- .nv.global.init           --------------------------
	.section	.nv.global.init,"aw",@progbits
.nv.global.init:
	.type		$str$1,@object
	.size		$str$1,($str - $str$1)
$str$1:
        /*0000*/ 	.byte	0x0a, 0x00
	.type		$str,@object
	.size		$str,(.L_0 - $str)
$str:
        /*0002*/ 	.byte	0x25, 0x66, 0x20, 0x00
.L_0:


//--------------------- .nv.shared.reserved.0     --------------------------
	.section	.nv.shared.reserved.0,"aw",@nobits
	.weak		__nv_reservedSMEM_offset_0_alias
	.size		__nv_reservedSMEM_offset_0_alias, 0, 64
	.other		__nv_reservedSMEM_offset_0_alias,@"STO_CUDA_RESERVED_SHARED STV_DEFAULT"
__nv_reservedSMEM_offset_0_alias:
	.zero		0
	.zero		64


//--------------------- .nv.constant0._Z5gaussPfS_ii --------------------------
	.section	.nv.constant0._Z5gaussPfS_ii,"a",@progbits
	.sectionflags	@""
	.align	4
.nv.constant0._Z5gaussPfS_ii:
	.zero		920


//--------------------- .nv.constant0._Z9normalizePfS_ii --------------------------
	.section	.nv.constant0._Z9normalizePfS_ii,"a",@progbits
	.sectionflags	@""
	.align	4
.nv.constant0._Z9normalizePfS_ii:
	.zero		920


//--------------------- .nv.constant0._Z5prontPfi --------------------------
	.section	.nv.constant0._Z5prontPfi,"a",@progbits
	.sectionflags	@""
	.align	4
.nv.constant0._Z5prontPfi:
	.zero		908


//--------------------- SYMBOLS --------------------------

	.type		.nv.reservedSmem.offset0,@object
	.size		.nv.reservedSmem.offset0,0x4
	.type		vprintf,@function
